	.headerflags	@"EF_CUDA_TEXMODE_UNIFIED EF_CUDA_64BIT_ADDRESS EF_CUDA_ACCELERATORS EF_CUDA_SM90 EF_CUDA_VIRTUAL_SM(EF_CUDA_SM90)"
	.elftype	@"ET_EXEC"


//--------------------- .nv.info                  --------------------------
	.section	.nv.info,"",@"SHT_CUDA_INFO"
	.align	4


	//----- nvinfo : EIATTR_REGCOUNT
	.align		4
        /*0000*/ 	.byte	0x04, 0x2f
        /*0002*/ 	.short	(.L_1 - .L_0)
	.align		4
.L_0:
        /*0004*/ 	.word	index@(triton_mm)
        /*0008*/ 	.word	0x000000a8


	//----- nvinfo : EIATTR_MIN_STACK_SIZE
	.align		4
.L_1:
        /*000c*/ 	.byte	0x04, 0x12
        /*000e*/ 	.short	(.L_3 - .L_2)
	.align		4
.L_2:
        /*0010*/ 	.word	index@(triton_mm)
        /*0014*/ 	.word	0x00000000


	//----- nvinfo : EIATTR_FRAME_SIZE
	.align		4
.L_3:
        /*0018*/ 	.byte	0x04, 0x11
        /*001a*/ 	.short	(.L_5 - .L_4)
	.align		4
.L_4:
        /*001c*/ 	.word	index@(triton_mm)
        /*0020*/ 	.word	0x00000000


	//----- nvinfo : EIATTR_MIN_STACK_SIZE
	.align		4
.L_5:
        /*0024*/ 	.byte	0x04, 0x12
        /*0026*/ 	.short	(.L_7 - .L_6)
	.align		4
.L_6:
        /*0028*/ 	.word	index@(triton_mm)
        /*002c*/ 	.word	0x00000000
.L_7:


//--------------------- .nv.info.triton_mm        --------------------------
	.section	.nv.info.triton_mm,"",@"SHT_CUDA_INFO"
	.sectionflags	@""
	.align	4


	//----- nvinfo : EIATTR_CUDA_API_VERSION
	.align		4
        /*0000*/ 	.byte	0x04, 0x37
        /*0002*/ 	.short	(.L_9 - .L_8)
.L_8:
        /*0004*/ 	.word	0x0000007c


	//----- nvinfo : EIATTR_KPARAM_INFO
	.align		4
.L_9:
        /*0008*/ 	.byte	0x04, 0x17
        /*000a*/ 	.short	(.L_11 - .L_10)
.L_10:
        /*000c*/ 	.word	0x00000000
        /*0010*/ 	.short	0x0004
        /*0012*/ 	.short	0x0020
        /*0014*/ 	.byte	0x00, 0xf0, 0x11, 0x00


	//----- nvinfo : EIATTR_KPARAM_INFO
	.align		4
.L_11:
        /*0018*/ 	.byte	0x04, 0x17
        /*001a*/ 	.short	(.L_13 - .L_12)
.L_12:
        /*001c*/ 	.word	0x00000000
        /*0020*/ 	.short	0x0003
        /*0022*/ 	.short	0x0018
        /*0024*/ 	.byte	0x00, 0xf0, 0x21, 0x00


	//----- nvinfo : EIATTR_KPARAM_INFO
	.align		4
.L_13:
        /*0028*/ 	.byte	0x04, 0x17
        /*002a*/ 	.short	(.L_15 - .L_14)
.L_14:
        /*002c*/ 	.word	0x00000000
        /*0030*/ 	.short	0x0002
        /*0032*/ 	.short	0x0010
        /*0034*/ 	.byte	0x00, 0xf0, 0x21, 0x00


	//----- nvinfo : EIATTR_KPARAM_INFO
	.align		4
.L_15:
        /*0038*/ 	.byte	0x04, 0x17
        /*003a*/ 	.short	(.L_17 - .L_16)
.L_16:
        /*003c*/ 	.word	0x00000000
        /*0040*/ 	.short	0x0001
        /*0042*/ 	.short	0x0008
        /*0044*/ 	.byte	0x00, 0xf0, 0x21, 0x00


	//----- nvinfo : EIATTR_KPARAM_INFO
	.align		4
.L_17:
        /*0048*/ 	.byte	0x04, 0x17
        /*004a*/ 	.short	(.L_19 - .L_18)
.L_18:
        /*004c*/ 	.word	0x00000000
        /*0050*/ 	.short	0x0000
        /*0052*/ 	.short	0x0000
        /*0054*/ 	.byte	0x00, 0xf0, 0x21, 0x00


	//----- nvinfo : EIATTR_SPARSE_MMA_MASK
	.align		4
.L_19:
        /*0058*/ 	.byte	0x03, 0x50
        /*005a*/ 	.short	0x0000


	//----- nvinfo : EIATTR_MAXREG_COUNT
	.align		4
        /*005c*/ 	.byte	0x03, 0x1b
        /*005e*/ 	.short	0x00ff


	//----- nvinfo : EIATTR_COOP_GROUP_MASK_REGIDS
	.align		4
        /*0060*/ 	.byte	0x04, 0x29
        /*0062*/ 	.short	(.L_21 - .L_20)


	//   ....[0]....
.L_20:
        /*0064*/ 	.word	0xffffffff


	//----- nvinfo : EIATTR_COOP_GROUP_INSTR_OFFSETS
	.align		4
.L_21:
        /*0068*/ 	.byte	0x04, 0x28
        /*006a*/ 	.short	(.L_23 - .L_22)


	//   ....[0]....
.L_22:
        /*006c*/ 	.word	0x00001220


	//----- nvinfo : EIATTR_EXIT_INSTR_OFFSETS
	.align		4
.L_23:
        /*0070*/ 	.byte	0x04, 0x1c
        /*0072*/ 	.short	(.L_25 - .L_24)


	//   ....[0]....
.L_24:
        /*0074*/ 	.word	0x00000040


	//   ....[1]....
        /*0078*/ 	.word	0x00004060


	//   ....[2]....
        /*007c*/ 	.word	0x00004080


	//----- nvinfo : EIATTR_MAX_THREADS
	.align		4
.L_25:
        /*0080*/ 	.byte	0x04, 0x05
        /*0082*/ 	.short	(.L_27 - .L_26)
.L_26:
        /*0084*/ 	.word	0x00000080
        /*0088*/ 	.word	0x00000001
        /*008c*/ 	.word	0x00000001


	//----- nvinfo : EIATTR_CBANK_PARAM_SIZE
	.align		4
.L_27:
        /*0090*/ 	.byte	0x03, 0x19
        /*0092*/ 	.short	0x0024


	//----- nvinfo : EIATTR_PARAM_CBANK
	.align		4
        /*0094*/ 	.byte	0x04, 0x0a
        /*0096*/ 	.short	(.L_29 - .L_28)
	.align		4
.L_28:
        /*0098*/ 	.word	index@(.nv.constant0.triton_mm)
        /*009c*/ 	.short	0x0210
        /*009e*/ 	.short	0x0024


	//----- nvinfo : EIATTR_SW_WAR
	.align		4
.L_29:
        /*00a0*/ 	.byte	0x04, 0x36
        /*00a2*/ 	.short	(.L_31 - .L_30)
.L_30:
        /*00a4*/ 	.word	0x00000008
.L_31:


//--------------------- .nv.callgraph             --------------------------
	.section	.nv.callgraph,"",@"SHT_CUDA_CALLGRAPH"
	.align	4
	.sectionentsize	8
	.align		4
        /*0000*/ 	.word	0x00000000
	.align		4
        /*0004*/ 	.word	0xffffffff
	.align		4
        /*0008*/ 	.word	0x00000000
	.align		4
        /*000c*/ 	.word	0xfffffffe
	.align		4
        /*0010*/ 	.word	0x00000000
	.align		4
        /*0014*/ 	.word	0xfffffffd
	.align		4
        /*0018*/ 	.word	0x00000000
	.align		4
        /*001c*/ 	.word	0xfffffffc


//--------------------- .text.triton_mm           --------------------------
	.section	.text.triton_mm,"ax",@progbits
	.sectionflags	@"SHF_BARRIERS=1"
	.align	128
        .global         triton_mm
        .type           triton_mm,@function
        .size           triton_mm,(.L_x_2 - triton_mm)
        .other          triton_mm,@"STO_CUDA_ENTRY STV_DEFAULT"
triton_mm:
.text.triton_mm:
[----:B------:R-:W1:Y:S02]  /*0000*/  LDC R1, c[0x0][0x28] ;  /* 0x00000a00ff017b82 */ /* 0x000e640000000800 */
[----:B------:R-:W2:Y:S02]  /*0010*/  LDC R0, c[0x0][0x230] ;  /* 0x00008c00ff007b82 */ /* 0x000ea40000000800 */
[----:B--2---:R-:W-:-:S05]  /*0020*/  IMAD R2, R0, 0xc00, RZ ;  /* 0x00000c0000027824 */ /* 0x004fca00078e02ff */
[----:B------:R-:W-:-:S13]  /*0030*/  ISETP.NE.AND P0, PT, R2, RZ, PT ;  /* 0x000000ff0200720c */ /* 0x000fda0003f05270 */
[----:B------:R-:W-:Y:S05]  /*0040*/  @!P0 EXIT ;  /* 0x000000000000894d */ /* 0x000fea0003800000 */
[----:B------:R-:W2:Y:S01]  /*0050*/  S2R R12, SR_CTAID.X ;  /* 0x00000000000c7919 */ /* 0x000ea20000002500 */
[----:B------:R-:W-:Y:S01]  /*0060*/  VIADD R2, R0, 0x7f ;  /* 0x0000007f00027836 */ /* 0x000fe20000000000 */
[----:B------:R-:W-:Y:S01]  /*0070*/  IABS R20, R0 ;  /* 0x0000000000147213 */ /* 0x000fe20000000000 */
[----:B------:R-:W3:Y:S01]  /*0080*/  S2UR UR18, SR_CgaCtaId ;  /* 0x00000000001279c3 */ /* 0x000ee20000008800 */
[----:B------:R-:W-:Y:S01]  /*0090*/  UMOV UR4, 0x400 ;  /* 0x0000040000047882 */ /* 0x000fe20000000000 */
[----:B------:R-:W-:Y:S01]  /*00a0*/  ULDC.64 UR22, c[0x0][0x208] ;  /* 0x0000820000167ab9 */ /* 0x000fe20000000a00 */
[----:B------:R-:W-:Y:S01]  /*00b0*/  SHF.R.S32.HI R3, RZ, 0x1f, R2 ;  /* 0x0000001fff037819 */ /* 0x000fe20000011402 */
[----:B------:R-:W4:Y:S01]  /*00c0*/  I2F.RP R10, R20 ;  /* 0x00000014000a7306 */ /* 0x000f220000209400 */
[----:B------:R-:W-:Y:S01]  /*00d0*/  IMAD.MOV.U32 R161, RZ, RZ, -0x20 ;  /* 0xffffffe0ffa17424 */ /* 0x000fe200078e00ff */
[----:B------:R-:W-:Y:S02]  /*00e0*/  CS2R R88, SRZ ;  /* 0x0000000000587805 */ /* 0x000fe4000001ff00 */
[----:B------:R-:W-:Y:S01]  /*00f0*/  LEA.HI R3, R3, R2, RZ, 0x7 ;  /* 0x0000000203037211 */ /* 0x000fe200078f38ff */
[----:B------:R-:W5:Y:S01]  /*0100*/  LDC.64 R32, c[0x0][0x220] ;  /* 0x00008800ff207b82 */ /* 0x000f620000000a00 */
[----:B------:R-:W-:-:S02]  /*0110*/  CS2R R90, SRZ ;  /* 0x00000000005a7805 */ /* 0x000fc4000001ff00 */
[----:B------:R-:W-:Y:S02]  /*0120*/  CS2R R92, SRZ ;  /* 0x00000000005c7805 */ /* 0x000fe4000001ff00 */
[----:B------:R-:W-:Y:S02]  /*0130*/  CS2R R94, SRZ ;  /* 0x00000000005e7805 */ /* 0x000fe4000001ff00 */
[----:B------:R-:W-:Y:S02]  /*0140*/  CS2R R96, SRZ ;  /* 0x0000000000607805 */ /* 0x000fe4000001ff00 */
[----:B------:R-:W-:Y:S02]  /*0150*/  CS2R R98, SRZ ;  /* 0x0000000000627805 */ /* 0x000fe4000001ff00 */
[----:B------:R-:W-:Y:S02]  /*0160*/  CS2R R100, SRZ ;  /* 0x0000000000647805 */ /* 0x000fe4000001ff00 */
[----:B------:R-:W-:-:S02]  /*0170*/  CS2R R102, SRZ ;  /* 0x0000000000667805 */ /* 0x000fc4000001ff00 */
[----:B------:R-:W-:Y:S02]  /*0180*/  CS2R R104, SRZ ;  /* 0x0000000000687805 */ /* 0x000fe4000001ff00 */
[----:B------:R-:W-:Y:S02]  /*0190*/  CS2R R106, SRZ ;  /* 0x00000000006a7805 */ /* 0x000fe4000001ff00 */
[----:B------:R-:W-:Y:S01]  /*01a0*/  CS2R R108, SRZ ;  /* 0x00000000006c7805 */ /* 0x000fe2000001ff00 */
[----:B----4-:R-:W-:Y:S01]  /*01b0*/  MUFU.RCP R10, R10 ;  /* 0x0000000a000a7308 */ /* 0x010fe20000001000 */
[----:B------:R-:W-:Y:S02]  /*01c0*/  CS2R R110, SRZ ;  /* 0x00000000006e7805 */ /* 0x000fe4000001ff00 */
[----:B------:R-:W-:Y:S02]  /*01d0*/  CS2R R112, SRZ ;  /* 0x0000000000707805 */ /* 0x000fe4000001ff00 */
[----:B------:R-:W-:-:S02]  /*01e0*/  CS2R R114, SRZ ;  /* 0x0000000000727805 */ /* 0x000fc4000001ff00 */
[----:B------:R-:W-:Y:S01]  /*01f0*/  CS2R R116, SRZ ;  /* 0x0000000000747805 */ /* 0x000fe2000001ff00 */
[----:B---3--:R-:W-:Y:S01]  /*0200*/  UPRMT UR18, UR18, 0x654, UR4 ;  /* 0x0000065412127896 */ /* 0x008fe20008000004 */
[----:B------:R-:W-:Y:S02]  /*0210*/  CS2R R118, SRZ ;  /* 0x0000000000767805 */ /* 0x000fe4000001ff00 */
[----:B------:R-:W-:Y:S02]  /*0220*/  CS2R R120, SRZ ;  /* 0x0000000000787805 */ /* 0x000fe4000001ff00 */
[----:B------:R-:W-:Y:S02]  /*0230*/  CS2R R122, SRZ ;  /* 0x00000000007a7805 */ /* 0x000fe4000001ff00 */
[----:B------:R-:W-:Y:S01]  /*0240*/  CS2R R124, SRZ ;  /* 0x00000000007c7805 */ /* 0x000fe2000001ff00 */
[C---:B--2---:R-:W-:Y:S01]  /*0250*/  IMAD.HI R4, R12.reuse, 0x2aaaaaab, RZ ;  /* 0x2aaaaaab0c047827 */ /* 0x044fe200078e02ff */
[----:B------:R-:W-:-:S02]  /*0260*/  ISETP.GE.AND P2, PT, R12, RZ, PT ;  /* 0x000000ff0c00720c */ /* 0x000fc40003f46270 */
[----:B------:R-:W-:Y:S02]  /*0270*/  CS2R R126, SRZ ;  /* 0x00000000007e7805 */ /* 0x000fe4000001ff00 */
[----:B------:R-:W-:Y:S02]  /*0280*/  CS2R R128, SRZ ;  /* 0x0000000000807805 */ /* 0x000fe4000001ff00 */
[----:B------:R-:W-:Y:S02]  /*0290*/  CS2R R130, SRZ ;  /* 0x0000000000827805 */ /* 0x000fe4000001ff00 */
[----:B------:R-:W-:Y:S02]  /*02a0*/  SHF.R.U32.HI R5, RZ, 0x1f, R4 ;  /* 0x0000001fff057819 */ /* 0x000fe40000011604 */
[----:B------:R-:W-:Y:S02]  /*02b0*/  CS2R R132, SRZ ;  /* 0x0000000000847805 */ /* 0x000fe4000001ff00 */
[----:B------:R-:W-:-:S02]  /*02c0*/  CS2R R134, SRZ ;  /* 0x0000000000867805 */ /* 0x000fc4000001ff00 */
[----:B------:R-:W-:Y:S02]  /*02d0*/  CS2R R136, SRZ ;  /* 0x0000000000887805 */ /* 0x000fe4000001ff00 */
[----:B------:R-:W-:Y:S02]  /*02e0*/  LEA.HI.SX32 R5, R4, R5, 0x1b ;  /* 0x0000000504057211 */ /* 0x000fe400078fdaff */
[----:B------:R-:W-:Y:S02]  /*02f0*/  CS2R R138, SRZ ;  /* 0x00000000008a7805 */ /* 0x000fe4000001ff00 */
[----:B------:R-:W-:Y:S02]  /*0300*/  CS2R R140, SRZ ;  /* 0x00000000008c7805 */ /* 0x000fe4000001ff00 */
[----:B------:R-:W-:Y:S02]  /*0310*/  CS2R R142, SRZ ;  /* 0x00000000008e7805 */ /* 0x000fe4000001ff00 */
[----:B------:R-:W-:Y:S01]  /*0320*/  CS2R R144, SRZ ;  /* 0x0000000000907805 */ /* 0x000fe2000001ff00 */
[----:B------:R-:W-:Y:S01]  /*0330*/  IMAD.SHL.U32 R4, R5, 0x8, RZ ;  /* 0x0000000805047824 */ /* 0x000fe200078e00ff */
[----:B------:R-:W-:-:S02]  /*0340*/  CS2R R146, SRZ ;  /* 0x0000000000927805 */ /* 0x000fc4000001ff00 */
[----:B------:R-:W-:Y:S02]  /*0350*/  CS2R R148, SRZ ;  /* 0x0000000000947805 */ /* 0x000fe4000001ff00 */
[----:B------:R-:W-:Y:S02]  /*0360*/  CS2R R150, SRZ ;  /* 0x0000000000967805 */ /* 0x000fe4000001ff00 */
[----:B------:R-:W-:Y:S02]  /*0370*/  CS2R R42, SRZ ;  /* 0x00000000002a7805 */ /* 0x000fe4000001ff00 */
[----:B------:R-:W-:Y:S02]  /*0380*/  LEA.HI.SX32 R3, R3, -R4, 0x19 ;  /* 0x8000000403037211 */ /* 0x000fe400078fcaff */
[----:B------:R-:W-:Y:S02]  /*0390*/  CS2R R44, SRZ ;  /* 0x00000000002c7805 */ /* 0x000fe4000001ff00 */
[----:B------:R-:W-:-:S02]  /*03a0*/  CS2R R46, SRZ ;  /* 0x00000000002e7805 */ /* 0x000fc4000001ff00 */
[----:B------:R-:W-:Y:S02]  /*03b0*/  CS2R R48, SRZ ;  /* 0x0000000000307805 */ /* 0x000fe4000001ff00 */
[----:B------:R-:W-:Y:S02]  /*03c0*/  VIMNMX R6, R3, 0x8, PT ;  /* 0x0000000803067848 */ /* 0x000fe40003fe0100 */
[----:B------:R-:W-:Y:S02]  /*03d0*/  CS2R R50, SRZ ;  /* 0x0000000000327805 */ /* 0x000fe4000001ff00 */
[----:B------:R-:W-:Y:S02]  /*03e0*/  CS2R R52, SRZ ;  /* 0x0000000000347805 */ /* 0x000fe4000001ff00 */
[----:B------:R-:W-:Y:S02]  /*03f0*/  CS2R R54, SRZ ;  /* 0x0000000000367805 */ /* 0x000fe4000001ff00 */
[----:B------:R-:W-:-:S02]  /*0400*/  IABS R14, R6 ;  /* 0x00000006000e7213 */ /* 0x000fc40000000000 */
[----:B------:R-:W-:Y:S02]  /*0410*/  CS2R R56, SRZ ;  /* 0x0000000000387805 */ /* 0x000fe4000001ff00 */
[----:B------:R-:W-:Y:S02]  /*0420*/  IABS R8, R6 ;  /* 0x0000000600087213 */ /* 0x000fe40000000000 */
[----:B------:R-:W-:Y:S01]  /*0430*/  CS2R R58, SRZ ;  /* 0x00000000003a7805 */ /* 0x000fe2000001ff00 */
[----:B------:R-:W2:Y:S01]  /*0440*/  I2F.RP R7, R14 ;  /* 0x0000000e00077306 */ /* 0x000ea20000209400 */
[----:B------:R-:W-:Y:S02]  /*0450*/  CS2R R60, SRZ ;  /* 0x00000000003c7805 */ /* 0x000fe4000001ff00 */
[----:B------:R-:W-:Y:S01]  /*0460*/  CS2R R62, SRZ ;  /* 0x00000000003e7805 */ /* 0x000fe2000001ff00 */
[----:B------:R-:W-:Y:S01]  /*0470*/  IMAD.MOV R8, RZ, RZ, -R8 ;  /* 0x000000ffff087224 */ /* 0x000fe200078e0a08 */
        /* <DEDUP_REMOVED lines=9> */
[----:B------:R-:W-:Y:S02]  /*0510*/  CS2R R82, SRZ ;  /* 0x0000000000527805 */ /* 0x000fe4000001ff00 */
[----:B------:R-:W-:Y:S01]  /*0520*/  CS2R R84, SRZ ;  /* 0x0000000000547805 */ /* 0x000fe2000001ff00 */
[----:B--2---:R-:W2:Y:S01]  /*0530*/  MUFU.RCP R7, R7 ;  /* 0x0000000700077308 */ /* 0x004ea20000001000 */
[----:B------:R-:W-:Y:S01]  /*0540*/  CS2R R86, SRZ ;  /* 0x0000000000567805 */ /* 0x000fe2000001ff00 */
[----:B------:R-:W-:Y:S01]  /*0550*/  UMOV UR19, 0x1 ;  /* 0x0000000100137882 */ /* 0x000fe20000000000 */
[----:B------:R-:W-:Y:S01]  /*0560*/  UMOV UR20, 0xffffffff ;  /* 0xffffffff00147882 */ /* 0x000fe20000000000 */
[----:B------:R-:W-:Y:S01]  /*0570*/  UMOV UR4, URZ ;  /* 0x0000003f00047c82 */ /* 0x000fe20008000000 */
[----:B------:R-:W-:Y:S01]  /*0580*/  UMOV UR5, URZ ;  /* 0x0000003f00057c82 */ /* 0x000fe20008000000 */
[----:B--2---:R-:W-:Y:S01]  /*0590*/  VIADD R2, R7, 0xffffffe ;  /* 0x0ffffffe07027836 */ /* 0x004fe20000000000 */
[----:B------:R-:W-:-:S03]  /*05a0*/  IABS R7, R12 ;  /* 0x0000000c00077213 */ /* 0x000fc60000000000 */
[----:B------:R2:W3:Y:S02]  /*05b0*/  F2I.FTZ.U32.TRUNC.NTZ R3, R2 ;  /* 0x0000000200037305 */ /* 0x0004e4000021f000 */
[----:B--2---:R-:W-:Y:S02]  /*05c0*/  IMAD.MOV.U32 R2, RZ, RZ, RZ ;  /* 0x000000ffff027224 */ /* 0x004fe400078e00ff */
[----:B---3--:R-:W-:-:S04]  /*05d0*/  IMAD.MOV R9, RZ, RZ, -R3 ;  /* 0x000000ffff097224 */ /* 0x008fc800078e0a03 */
[----:B------:R-:W-:-:S04]  /*05e0*/  IMAD R9, R9, R14, RZ ;  /* 0x0000000e09097224 */ /* 0x000fc800078e02ff */
[----:B------:R-:W-:-:S04]  /*05f0*/  IMAD.HI.U32 R3, R3, R9, R2 ;  /* 0x0000000903037227 */ /* 0x000fc800078e0002 */
[----:B------:R-:W-:Y:S02]  /*0600*/  IMAD R9, R5, -0xc0, R12 ;  /* 0xffffff4005097824 */ /* 0x000fe400078e020c */
[----:B------:R-:W-:-:S03]  /*0610*/  IMAD.HI.U32 R2, R3, R7, RZ ;  /* 0x0000000703027227 */ /* 0x000fc600078e00ff */
[----:B------:R-:W-:Y:S01]  /*0620*/  IABS R5, R9 ;  /* 0x0000000900057213 */ /* 0x000fe20000000000 */
[----:B------:R-:W-:Y:S01]  /*0630*/  IMAD R7, R2, R8, R7 ;  /* 0x0000000802077224 */ /* 0x000fe200078e0207 */
[----:B------:R-:W-:-:S03]  /*0640*/  LOP3.LUT R9, R9, R6, RZ, 0x3c, !PT ;  /* 0x0000000609097212 */ /* 0x000fc600078e3cff */
[----:B------:R-:W-:Y:S01]  /*0650*/  IMAD.MOV.U32 R2, RZ, RZ, R5 ;  /* 0x000000ffff027224 */ /* 0x000fe200078e0005 */
[----:B------:R-:W-:Y:S01]  /*0660*/  ISETP.GT.U32.AND P0, PT, R14, R7, PT ;  /* 0x000000070e00720c */ /* 0x000fe20003f04070 */
[----:B------:R-:W-:Y:S01]  /*0670*/  VIADD R5, R10, 0xffffffe ;  /* 0x0ffffffe0a057836 */ /* 0x000fe20000000000 */
[----:B------:R-:W-:Y:S01]  /*0680*/  ISETP.GE.AND P4, PT, R9, RZ, PT ;  /* 0x000000ff0900720c */ /* 0x000fe20003f86270 */
[----:B------:R-:W-:-:S04]  /*0690*/  IMAD.HI.U32 R3, R3, R2, RZ ;  /* 0x0000000203037227 */ /* 0x000fc800078e00ff */
[----:B------:R-:W-:Y:S01]  /*06a0*/  IMAD R8, R3, R8, R2 ;  /* 0x0000000803087224 */ /* 0x000fe200078e0202 */
[----:B------:R-:W2:Y:S01]  /*06b0*/  F2I.FTZ.U32.TRUNC.NTZ R5, R5 ;  /* 0x0000000500057305 */ /* 0x000ea2000021f000 */
[----:B------:R-:W3:Y:S03]  /*06c0*/  S2R R2, SR_TID.X ;  /* 0x0000000000027919 */ /* 0x000ee60000002100 */
[----:B------:R-:W-:Y:S01]  /*06d0*/  ISETP.GT.U32.AND P3, PT, R14, R8, PT ;  /* 0x000000080e00720c */ /* 0x000fe20003f64070 */
[----:B------:R-:W-:-:S05]  /*06e0*/  @!P0 IMAD.IADD R7, R7, 0x1, -R14 ;  /* 0x0000000107078824 */ /* 0x000fca00078e0a0e */
[----:B------:R-:W-:Y:S01]  /*06f0*/  ISETP.GT.U32.AND P0, PT, R14, R7, PT ;  /* 0x000000070e00720c */ /* 0x000fe20003f04070 */
[----:B--2---:R-:W-:-:S06]  /*0700*/  IMAD.MOV R9, RZ, RZ, -R5 ;  /* 0x000000ffff097224 */ /* 0x004fcc00078e0a05 */
[--C-:B------:R-:W-:Y:S02]  /*0710*/  @!P3 IMAD.IADD R8, R8, 0x1, -R14.reuse ;  /* 0x000000010808b824 */ /* 0x100fe400078e0a0e */
[----:B------:R-:W-:Y:S02]  /*0720*/  @!P3 VIADD R3, R3, 0x1 ;  /* 0x000000010303b836 */ /* 0x000fe40000000000 */
[----:B------:R-:W-:Y:S01]  /*0730*/  IMAD R9, R9, R20, RZ ;  /* 0x0000001409097224 */ /* 0x000fe200078e02ff */
[----:B------:R-:W-:Y:S01]  /*0740*/  ISETP.GE.U32.AND P1, PT, R8, R14, PT ;  /* 0x0000000e0800720c */ /* 0x000fe20003f26070 */
[----:B------:R-:W-:Y:S01]  /*0750*/  @!P0 IMAD.IADD R7, R7, 0x1, -R14 ;  /* 0x0000000107078824 */ /* 0x000fe200078e0a0e */
[----:B------:R-:W-:Y:S02]  /*0760*/  ISETP.NE.AND P0, PT, R6, RZ, PT ;  /* 0x000000ff0600720c */ /* 0x000fe40003f05270 */
[----:B------:R-:W-:Y:S01]  /*0770*/  LOP3.LUT R6, RZ, R6, RZ, 0x33, !PT ;  /* 0x00000006ff067212 */ /* 0x000fe200078e33ff */
[----:B------:R-:W-:-:S05]  /*0780*/  @!P2 IMAD.MOV R7, RZ, RZ, -R7 ;  /* 0x000000ffff07a224 */ /* 0x000fca00078e0a07 */
[----:B------:R-:W-:Y:S02]  /*0790*/  SEL R7, R6, R7, !P0 ;  /* 0x0000000706077207 */ /* 0x000fe40004000000 */
[--C-:B---3--:R-:W-:Y:S01]  /*07a0*/  SHF.R.U32.HI R10, RZ, 0x2, R2.reuse ;  /* 0x00000002ff0a7819 */ /* 0x108fe20000011602 */
[----:B------:R-:W-:Y:S01]  /*07b0*/  @P1 VIADD R3, R3, 0x1 ;  /* 0x0000000103031836 */ /* 0x000fe20000000000 */
[--C-:B------:R-:W-:Y:S01]  /*07c0*/  SHF.R.U32.HI R12, RZ, 0x4, R2.reuse ;  /* 0x00000004ff0c7819 */ /* 0x100fe20000011602 */
[----:B------:R-:W-:Y:S01]  /*07d0*/  IMAD.IADD R7, R4, 0x1, R7 ;  /* 0x0000000104077824 */ /* 0x000fe200078e0207 */
[----:B------:R-:W-:Y:S01]  /*07e0*/  SGXT.U32 R10, R10, 0x5 ;  /* 0x000000050a0a781a */ /* 0x000fe20000000000 */
[----:B------:R-:W-:Y:S01]  /*07f0*/  IMAD.MOV.U32 R4, RZ, RZ, RZ ;  /* 0x000000ffff047224 */ /* 0x000fe200078e00ff */
[----:B------:R-:W-:Y:S01]  /*0800*/  SGXT.U32 R12, R12, 0x3 ;  /* 0x000000030c0c781a */ /* 0x000fe20000000000 */
[----:B------:R-:W-:Y:S01]  /*0810*/  IMAD.SHL.U32 R7, R7, 0x80, RZ ;  /* 0x0000008007077824 */ /* 0x000fe200078e00ff */
[----:B------:R-:W-:Y:S01]  /*0820*/  SHF.R.U32.HI R162, RZ, 0x5, R2 ;  /* 0x00000005ffa27819 */ /* 0x000fe20000011602 */
[----:B------:R-:W-:-:S03]  /*0830*/  IMAD.HI.U32 R4, R5, R9, R4 ;  /* 0x0000000905047227 */ /* 0x000fc600078e0004 */
[C---:B------:R-:W-:Y:S01]  /*0840*/  LOP3.LUT R5, R7.reuse, R10, RZ, 0xfc, !PT ;  /* 0x0000000a07057212 */ /* 0x040fe200078efcff */
[----:B------:R-:W-:Y:S01]  /*0850*/  @!P4 IMAD.MOV R3, RZ, RZ, -R3 ;  /* 0x000000ffff03c224 */ /* 0x000fe200078e0a03 */
[----:B------:R-:W-:Y:S02]  /*0860*/  LOP3.LUT R22, R7, 0x60, R10, 0xfe, !PT ;  /* 0x0000006007167812 */ /* 0x000fe400078efe0a */
[----:B------:R-:W-:Y:S02]  /*0870*/  IABS R11, R5 ;  /* 0x00000005000b7213 */ /* 0x000fe40000000000 */
[----:B------:R-:W-:Y:S02]  /*0880*/  SEL R8, R6, R3, !P0 ;  /* 0x0000000306087207 */ /* 0x000fe40004000000 */
[----:B------:R-:W-:Y:S02]  /*0890*/  LOP3.LUT R3, R7, R12, RZ, 0xfc, !PT ;  /* 0x0000000c07037212 */ /* 0x000fe400078efcff */
[----:B------:R-:W-:Y:S01]  /*08a0*/  LOP3.LUT R6, R7, 0x20, R10, 0xfe, !PT ;  /* 0x0000002007067812 */ /* 0x000fe200078efe0a */
[----:B------:R-:W-:Y:S01]  /*08b0*/  IMAD.SHL.U32 R8, R8, 0x80, RZ ;  /* 0x0000008008087824 */ /* 0x000fe200078e00ff */
[----:B------:R-:W-:Y:S01]  /*08c0*/  ISETP.GE.AND P0, PT, R5, RZ, PT ;  /* 0x000000ff0500720c */ /* 0x000fe20003f06270 */
[----:B------:R-:W-:Y:S01]  /*08d0*/  IMAD.HI.U32 R5, R4, R11, RZ ;  /* 0x0000000b04057227 */ /* 0x000fe200078e00ff */
[----:B------:R-:W-:-:S02]  /*08e0*/  LOP3.LUT R12, R7, 0x40, R10, 0xfe, !PT ;  /* 0x00000040070c7812 */ /* 0x000fc400078efe0a */
[----:B------:R-:W-:Y:S01]  /*08f0*/  IABS R13, R6 ;  /* 0x00000006000d7213 */ /* 0x000fe20000000000 */
[----:B------:R-:W-:Y:S01]  /*0900*/  IMAD.MOV R5, RZ, RZ, -R5 ;  /* 0x000000ffff057224 */ /* 0x000fe200078e0a05 */
[----:B------:R-:W-:Y:S02]  /*0910*/  IABS R9, R12 ;  /* 0x0000000c00097213 */ /* 0x000fe40000000000 */
[----:B------:R-:W-:Y:S01]  /*0920*/  IABS R15, R22 ;  /* 0x00000016000f7213 */ /* 0x000fe20000000000 */
[----:B------:R-:W-:Y:S01]  /*0930*/  IMAD R11, R20, R5, R11 ;  /* 0x00000005140b7224 */ /* 0x000fe200078e020b */
[----:B------:R-:W-:Y:S01]  /*0940*/  ISETP.GE.AND P2, PT, R6, RZ, PT ;  /* 0x000000ff0600720c */ /* 0x000fe20003f46270 */
[----:B------:R-:W-:Y:S01]  /*0950*/  IMAD.HI.U32 R6, R4, R13, RZ ;  /* 0x0000000d04067227 */ /* 0x000fe200078e00ff */
[----:B------:R-:W-:Y:S02]  /*0960*/  ISETP.GE.AND P1, PT, R12, RZ, PT ;  /* 0x000000ff0c00720c */ /* 0x000fe40003f26270 */
[----:B------:R-:W-:Y:S01]  /*0970*/  ISETP.GT.U32.AND P6, PT, R20, R11, PT ;  /* 0x0000000b1400720c */ /* 0x000fe20003fc4070 */
[----:B------:R-:W-:Y:S01]  /*0980*/  IMAD.HI.U32 R7, R4, R9, RZ ;  /* 0x0000000904077227 */ /* 0x000fe200078e00ff */
[----:B------:R-:W-:-:S02]  /*0990*/  LOP3.LUT R24, R8, R10, RZ, 0xfc, !PT ;  /* 0x0000000a08187212 */ /* 0x000fc400078efcff */
[----:B------:R-:W-:Y:S01]  /*09a0*/  LOP3.LUT R26, R8, 0x20, R10, 0xfe, !PT ;  /* 0x00000020081a7812 */ /* 0x000fe200078efe0a */
[----:B------:R-:W-:Y:S01]  /*09b0*/  IMAD.HI.U32 R4, R4, R15, RZ ;  /* 0x0000000f04047227 */ /* 0x000fe200078e00ff */
[----:B------:R-:W-:Y:S02]  /*09c0*/  LOP3.LUT R28, R8, 0x40, R10, 0xfe, !PT ;  /* 0x00000040081c7812 */ /* 0x000fe400078efe0a */
[----:B------:R-:W-:Y:S01]  /*09d0*/  LOP3.LUT R30, R8, 0x60, R10, 0xfe, !PT ;  /* 0x00000060081e7812 */ /* 0x000fe200078efe0a */
[----:B------:R-:W-:Y:S01]  /*09e0*/  IMAD.MOV R6, RZ, RZ, -R6 ;  /* 0x000000ffff067224 */ /* 0x000fe200078e0a06 */
[----:B------:R-:W-:Y:S01]  /*09f0*/  LOP3.LUT R160, R162, 0x7fffffc, RZ, 0xc0, !PT ;  /* 0x07fffffca2a07812 */ /* 0x000fe200078ec0ff */
[----:B------:R-:W-:Y:S02]  /*0a00*/  IMAD.MOV R7, RZ, RZ, -R7 ;  /* 0x000000ffff077224 */ /* 0x000fe400078e0a07 */
[----:B------:R-:W-:Y:S01]  /*0a10*/  IMAD.MOV R12, RZ, RZ, -R4 ;  /* 0x000000ffff0c7224 */ /* 0x000fe200078e0a04 */
[----:B------:R-:W-:Y:S01]  /*0a20*/  LOP3.LUT R4, R10, 0x20, RZ, 0xfc, !PT ;  /* 0x000000200a047812 */ /* 0x000fe200078efcff */
[----:B------:R-:W-:Y:S01]  /*0a30*/  IMAD R13, R20, R6, R13 ;  /* 0x00000006140d7224 */ /* 0x000fe200078e020d */
[----:B------:R-:W-:Y:S01]  /*0a40*/  LOP3.LUT R6, R10, 0x40, RZ, 0xfc, !PT ;  /* 0x000000400a067812 */ /* 0x000fe200078efcff */
[----:B------:R-:W-:Y:S01]  /*0a50*/  IMAD R14, R20, R7, R9 ;  /* 0x00000007140e7224 */ /* 0x000fe200078e0209 */
[----:B------:R-:W-:Y:S01]  /*0a60*/  LOP3.LUT R7, R10, 0x60, RZ, 0xfc, !PT ;  /* 0x000000600a077812 */ /* 0x000fe200078efcff */
[----:B------:R-:W-:Y:S01]  /*0a70*/  IMAD.SHL.U32 R5, R2, 0x8, RZ ;  /* 0x0000000802057824 */ /* 0x000fe200078e00ff */
[C---:B------:R-:W-:Y:S01]  /*0a80*/  ISETP.GT.U32.AND P3, PT, R20.reuse, R13, PT ;  /* 0x0000000d1400720c */ /* 0x040fe20003f64070 */
[C---:B------:R-:W-:Y:S01]  /*0a90*/  IMAD R15, R20.reuse, R12, R15 ;  /* 0x0000000c140f7224 */ /* 0x040fe200078e020f */
[----:B------:R-:W-:Y:S01]  /*0aa0*/  ISETP.GT.U32.AND P4, PT, R20, R14, PT ;  /* 0x0000000e1400720c */ /* 0x000fe20003f84070 */
[----:B------:R-:W-:Y:S01]  /*0ab0*/  @!P6 IMAD.IADD R11, R11, 0x1, -R20 ;  /* 0x000000010b0be824 */ /* 0x000fe200078e0a14 */
[----:B------:R-:W-:Y:S01]  /*0ac0*/  LOP3.LUT R9, R5, 0x18, R2, 0x48, !PT ;  /* 0x0000001805097812 */ /* 0x000fe200078e4802 */
[----:B------:R-:W-:Y:S01]  /*0ad0*/  IMAD.HI R12, R26, 0x2aaaaaab, RZ ;  /* 0x2aaaaaab1a0c7827 */ /* 0x000fe200078e02ff */
[----:B------:R-:W-:-:S02]  /*0ae0*/  ISETP.GT.U32.AND P5, PT, R20, R15, PT ;  /* 0x0000000f1400720c */ /* 0x000fc40003fa4070 */
[----:B------:R-:W-:Y:S01]  /*0af0*/  ISETP.GT.U32.AND P6, PT, R20, R11, PT ;  /* 0x0000000b1400720c */ /* 0x000fe20003fc4070 */
[--C-:B------:R-:W-:Y:S01]  /*0b00*/  IMAD R4, R4, 0x20, R9.reuse ;  /* 0x0000002004047824 */ /* 0x100fe200078e0209 */
[----:B------:R-:W-:Y:S01]  /*0b10*/  SHF.R.U32.HI R19, RZ, 0x1f, R12 ;  /* 0x0000001fff137819 */ /* 0x000fe2000001160c */
[--C-:B------:R-:W-:Y:S02]  /*0b20*/  IMAD R6, R6, 0x20, R9.reuse ;  /* 0x0000002006067824 */ /* 0x100fe400078e0209 */
[--C-:B------:R-:W-:Y:S01]  /*0b30*/  IMAD R7, R7, 0x20, R9.reuse ;  /* 0x0000002007077824 */ /* 0x100fe200078e0209 */
[----:B------:R-:W-:Y:S01]  /*0b40*/  LEA.HI R19, R12, R19, RZ, 0x17 ;  /* 0x000000130c137211 */ /* 0x000fe200078fb8ff */
[----:B------:R-:W-:Y:S01]  /*0b50*/  IMAD R9, R10, 0x20, R9 ;  /* 0x000000200a097824 */ /* 0x000fe200078e0209 */
[----:B------:R-:W-:Y:S01]  /*0b60*/  LOP3.LUT R12, RZ, R0, RZ, 0x33, !PT ;  /* 0x00000000ff0c7212 */ /* 0x000fe200078e33ff */
[----:B------:R-:W-:Y:S01]  /*0b70*/  IMAD.HI R10, R24, 0x2aaaaaab, RZ ;  /* 0x2aaaaaab180a7827 */ /* 0x000fe200078e02ff */
[----:B------:R-:W-:-:S02]  /*0b80*/  LEA R37, R4, UR18, 0x1 ;  /* 0x0000001204257c11 */ /* 0x000fc4000f8e08ff */
[----:B------:R-:W-:Y:S01]  /*0b90*/  LEA R39, R6, UR18, 0x1 ;  /* 0x0000001206277c11 */ /* 0x000fe2000f8e08ff */
[----:B------:R-:W-:Y:S01]  /*0ba0*/  @!P3 IMAD.IADD R13, R13, 0x1, -R20 ;  /* 0x000000010d0db824 */ /* 0x000fe200078e0a14 */
[----:B------:R-:W-:Y:S01]  /*0bb0*/  SHF.R.U32.HI R17, RZ, 0x1f, R10 ;  /* 0x0000001fff117819 */ /* 0x000fe2000001160a */
[--C-:B------:R-:W-:Y:S01]  /*0bc0*/  @!P4 IMAD.IADD R14, R14, 0x1, -R20.reuse ;  /* 0x000000010e0ec824 */ /* 0x100fe200078e0a14 */
[----:B------:R-:W-:Y:S01]  /*0bd0*/  LEA R41, R7, UR18, 0x1 ;  /* 0x0000001207297c11 */ /* 0x000fe2000f8e08ff */
[--C-:B------:R-:W-:Y:S01]  /*0be0*/  @!P5 IMAD.IADD R15, R15, 0x1, -R20.reuse ;  /* 0x000000010f0fd824 */ /* 0x100fe200078e0a14 */
[----:B------:R-:W-:Y:S01]  /*0bf0*/  ISETP.GT.U32.AND P5, PT, R20, R13, PT ;  /* 0x0000000d1400720c */ /* 0x000fe20003fa4070 */
[----:B------:R-:W-:Y:S01]  /*0c00*/  @!P6 IMAD.IADD R11, R11, 0x1, -R20 ;  /* 0x000000010b0be824 */ /* 0x000fe200078e0a14 */
[----:B------:R-:W-:Y:S01]  /*0c10*/  LEA.HI R17, R10, R17, RZ, 0x17 ;  /* 0x000000110a117211 */ /* 0x000fe200078fb8ff */
[----:B------:R-:W-:Y:S01]  /*0c20*/  IMAD.HI R16, R28, 0x2aaaaaab, RZ ;  /* 0x2aaaaaab1c107827 */ /* 0x000fe200078e02ff */
[----:B------:R-:W-:-:S02]  /*0c30*/  ISETP.GT.U32.AND P4, PT, R20, R14, PT ;  /* 0x0000000e1400720c */ /* 0x000fc40003f84070 */
[----:B------:R-:W-:Y:S01]  /*0c40*/  ISETP.GT.U32.AND P3, PT, R20, R15, PT ;  /* 0x0000000f1400720c */ /* 0x000fe20003f64070 */
[----:B------:R-:W-:Y:S01]  /*0c50*/  IMAD R17, R17, -0xc00, R24 ;  /* 0xfffff40011117824 */ /* 0x000fe200078e0218 */
[----:B------:R-:W-:Y:S01]  /*0c60*/  ISETP.GE.AND P6, PT, R22, RZ, PT ;  /* 0x000000ff1600720c */ /* 0x000fe20003fc6270 */
[----:B------:R-:W2:Y:S01]  /*0c70*/  LDC.64 R24, c[0x0][0x218] ;  /* 0x00008600ff187b82 */ /* 0x000ea20000000a00 */
[----:B------:R-:W-:Y:S01]  /*0c80*/  IMAD.HI R18, R30, 0x2aaaaaab, RZ ;  /* 0x2aaaaaab1e127827 */ /* 0x000fe200078e02ff */
[----:B------:R-:W-:Y:S02]  /*0c90*/  SHF.R.U32.HI R21, RZ, 0x1f, R16 ;  /* 0x0000001fff157819 */ /* 0x000fe40000011610 */
[----:B------:R-:W-:Y:S01]  /*0ca0*/  LOP3.LUT R10, R5, 0x18, RZ, 0xc0, !PT ;  /* 0x00000018050a7812 */ /* 0x000fe200078ec0ff */
[----:B------:R-:W-:Y:S01]  /*0cb0*/  @!P5 IMAD.IADD R13, R13, 0x1, -R20 ;  /* 0x000000010d0dd824 */ /* 0x000fe200078e0a14 */
[----:B------:R-:W-:Y:S01]  /*0cc0*/  SHF.R.U32.HI R23, RZ, 0x1f, R18 ;  /* 0x0000001fff177819 */ /* 0x000fe20000011612 */
[----:B------:R-:W-:Y:S01]  /*0cd0*/  @!P0 IMAD.MOV R11, RZ, RZ, -R11 ;  /* 0x000000ffff0b8224 */ /* 0x000fe200078e0a0b */
[----:B------:R-:W-:Y:S01]  /*0ce0*/  LEA.HI R21, R16, R21, RZ, 0x17 ;  /* 0x0000001510157211 */ /* 0x000fe200078fb8ff */
[--C-:B------:R-:W-:Y:S01]  /*0cf0*/  @!P4 IMAD.IADD R14, R14, 0x1, -R20.reuse ;  /* 0x000000010e0ec824 */ /* 0x100fe200078e0a14 */
[----:B------:R-:W-:Y:S01]  /*0d00*/  LEA.HI R23, R18, R23, RZ, 0x17 ;  /* 0x0000001712177211 */ /* 0x000fe200078fb8ff */
[----:B------:R-:W-:Y:S01]  /*0d10*/  @!P3 IMAD.IADD R15, R15, 0x1, -R20 ;  /* 0x000000010f0fb824 */ /* 0x000fe200078e0a14 */
[----:B------:R-:W-:Y:S01]  /*0d20*/  ISETP.NE.AND P3, PT, R0, RZ, PT ;  /* 0x000000ff0000720c */ /* 0x000fe20003f65270 */
[----:B------:R-:W-:-:S02]  /*0d30*/  @!P2 IMAD.MOV R13, RZ, RZ, -R13 ;  /* 0x000000ffff0da224 */ /* 0x000fc400078e0a0d */
[----:B------:R-:W-:Y:S01]  /*0d40*/  @!P1 IMAD.MOV R14, RZ, RZ, -R14 ;  /* 0x000000ffff0e9224 */ /* 0x000fe200078e0a0e */
[C---:B------:R-:W-:Y:S01]  /*0d50*/  SEL R27, R12.reuse, R11, !P3 ;  /* 0x0000000b0c1b7207 */ /* 0x040fe20005800000 */
[----:B------:R-:W-:Y:S01]  /*0d60*/  @!P6 IMAD.MOV R15, RZ, RZ, -R15 ;  /* 0x000000ffff0fe224 */ /* 0x000fe200078e0a0f */
[C---:B------:R-:W-:Y:S01]  /*0d70*/  SEL R13, R12.reuse, R13, !P3 ;  /* 0x0000000d0c0d7207 */ /* 0x040fe20005800000 */
[----:B------:R-:W-:Y:S01]  /*0d80*/  IMAD R19, R19, -0xc00, R26 ;  /* 0xfffff40013137824 */ /* 0x000fe200078e021a */
[C---:B------:R-:W-:Y:S01]  /*0d90*/  SEL R35, R12.reuse, R14, !P3 ;  /* 0x0000000e0c237207 */ /* 0x040fe20005800000 */
[----:B------:R-:W-:Y:S01]  /*0da0*/  IMAD R21, R21, -0xc00, R28 ;  /* 0xfffff40015157824 */ /* 0x000fe200078e021c */
[----:B------:R-:W-:Y:S01]  /*0db0*/  SEL R15, R12, R15, !P3 ;  /* 0x0000000f0c0f7207 */ /* 0x000fe20005800000 */
[----:B------:R-:W-:Y:S02]  /*0dc0*/  IMAD R23, R23, -0xc00, R30 ;  /* 0xfffff40017177824 */ /* 0x000fe400078e021e */
[----:B------:R-:W-:-:S02]  /*0dd0*/  IMAD R29, R19, 0xc00, R10 ;  /* 0x00000c00131d7824 */ /* 0x000fc400078e020a */
[--C-:B------:R-:W-:Y:S02]  /*0de0*/  IMAD R31, R21, 0xc00, R10.reuse ;  /* 0x00000c00151f7824 */ /* 0x100fe400078e020a */
[--C-:B------:R-:W-:Y:S02]  /*0df0*/  IMAD R19, R27, 0xc00, R10.reuse ;  /* 0x00000c001b137824 */ /* 0x100fe400078e020a */
[--C-:B------:R-:W-:Y:S02]  /*0e00*/  IMAD R11, R23, 0xc00, R10.reuse ;  /* 0x00000c00170b7824 */ /* 0x100fe400078e020a */
[--C-:B------:R-:W-:Y:S02]  /*0e10*/  IMAD R21, R13, 0xc00, R10.reuse ;  /* 0x00000c000d157824 */ /* 0x100fe400078e020a */
[--C-:B------:R-:W-:Y:S01]  /*0e20*/  IMAD R23, R35, 0xc00, R10.reuse ;  /* 0x00000c0023177824 */ /* 0x100fe200078e020a */
[----:B------:R-:W-:Y:S01]  /*0e30*/  LEA R35, R9, UR18, 0x1 ;  /* 0x0000001209237c11 */ /* 0x000fe2000f8e08ff */
[----:B------:R-:W-:-:S02]  /*0e40*/  IMAD R15, R15, 0xc00, R10 ;  /* 0x00000c000f0f7824 */ /* 0x000fc400078e020a */
[----:B--2---:R-:W-:-:S04]  /*0e50*/  IMAD.WIDE R18, R19, 0x2, R24 ;  /* 0x0000000213127825 */ /* 0x004fc800078e0218 */
[----:B------:R-:W-:Y:S01]  /*0e60*/  IMAD R17, R17, 0xc00, R10 ;  /* 0x00000c0011117824 */ /* 0x000fe200078e020a */
[----:B------:R-:W-:Y:S01]  /*0e70*/  @!PT LDS RZ, [RZ] ;  /* 0x00000000fffff984 */ /* 0x000fe20000000800 */
[----:B------:R-:W-:Y:S01]  /*0e80*/  @!PT LDS RZ, [RZ] ;  /* 0x00000000fffff984 */ /* 0x000fe20000000800 */
[----:B------:R-:W-:Y:S01]  /*0e90*/  @!PT LDS RZ, [RZ] ;  /* 0x00000000fffff984 */ /* 0x000fe20000000800 */
[----:B------:R-:W-:Y:S01]  /*0ea0*/  LDGSTS.E.BYPASS.128 [R35], desc[UR22][R18.64] ;  /* 0x0000000012237fae */ /* 0x000fe2000b901c56 */
[----:B------:R-:W-:Y:S01]  /*0eb0*/  IMAD.WIDE R20, R21, 0x2, R24 ;  /* 0x0000000215147825 */ /* 0x000fe200078e0218 */
[----:B------:R-:W-:-:S03]  /*0ec0*/  IADD3 R10, P0, R18, 0x80, RZ ;  /* 0x00000080120a7810 */ /* 0x000fc60007f1e0ff */
[--C-:B------:R-:W-:Y:S01]  /*0ed0*/  IMAD.WIDE R22, R23, 0x2, R24.reuse ;  /* 0x0000000217167825 */ /* 0x100fe200078e0218 */
[----:B------:R-:W-:Y:S03]  /*0ee0*/  LDGSTS.E.BYPASS.128 [R37], desc[UR22][R20.64] ;  /* 0x0000000014257fae */ /* 0x000fe6000b901c56 */
[----:B------:R-:W-:Y:S01]  /*0ef0*/  IMAD.WIDE R24, R15, 0x2, R24 ;  /* 0x000000020f187825 */ /* 0x000fe200078e0218 */
[----:B------:R-:W-:Y:S03]  /*0f00*/  LDGSTS.E.BYPASS.128 [R39], desc[UR22][R22.64] ;  /* 0x0000000016277fae */ /* 0x000fe6000b901c56 */
[--C-:B-----5:R-:W-:Y:S01]  /*0f10*/  IMAD.WIDE R26, R17, 0x2, R32.reuse ;  /* 0x00000002111a7825 */ /* 0x120fe200078e0220 */
[----:B------:R-:W-:Y:S03]  /*0f20*/  LDGSTS.E.BYPASS.128 [R41], desc[UR22][R24.64] ;  /* 0x0000000018297fae */ /* 0x000fe6000b901c56 */
[--C-:B------:R-:W-:Y:S01]  /*0f30*/  IMAD.WIDE R28, R29, 0x2, R32.reuse ;  /* 0x000000021d1c7825 */ /* 0x100fe200078e0220 */
[----:B------:R-:W0:Y:S03]  /*0f40*/  LDGDEPBAR ;  /* 0x00000000000079af */ /* 0x000e260000000000 */
[----:B------:R-:W-:Y:S01]  /*0f50*/  IMAD.WIDE R30, R31, 0x2, R32 ;  /* 0x000000021f1e7825 */ /* 0x000fe200078e0220 */
[----:B------:R-:W-:Y:S01]  /*0f60*/  LDGSTS.E.BYPASS.128 [R35+0x6000], desc[UR22][R26.64] ;  /* 0x060000001a237fae */ /* 0x000fe2000b901c56 */
[----:B------:R-:W-:-:S02]  /*0f70*/  IADD3 R153, P2, R28, 0x80, RZ ;  /* 0x000000801c997810 */ /* 0x000fc40007f5e0ff */
[----:B------:R-:W-:Y:S01]  /*0f80*/  IMAD.WIDE R32, R11, 0x2, R32 ;  /* 0x000000020b207825 */ /* 0x000fe200078e0220 */
[----:B------:R-:W-:Y:S01]  /*0f90*/  LDGSTS.E.BYPASS.128 [R37+0x6000], desc[UR22][R28.64] ;  /* 0x060000001c257fae */ /* 0x000fe2000b901c56 */
[----:B------:R-:W-:Y:S02]  /*0fa0*/  IADD3 R11, P1, R20, 0x80, RZ ;  /* 0x00000080140b7810 */ /* 0x000fe40007f3e0ff */
[----:B------:R-:W-:Y:S01]  /*0fb0*/  IMAD.X R12, RZ, RZ, R19, P0 ;  /* 0x000000ffff0c7224 */ /* 0x000fe200000e0613 */
[----:B------:R-:W-:Y:S01]  /*0fc0*/  LDGSTS.E.BYPASS.128 [R39+0x6000], desc[UR22][R30.64] ;  /* 0x060000001e277fae */ /* 0x000fe2000b901c56 */
[----:B------:R-:W-:Y:S01]  /*0fd0*/  IADD3 R13, P0, R22, 0x80, RZ ;  /* 0x00000080160d7810 */ /* 0x000fe20007f1e0ff */
[----:B------:R-:W-:Y:S01]  /*0fe0*/  IMAD.X R14, RZ, RZ, R21, P1 ;  /* 0x000000ffff0e7224 */ /* 0x000fe200008e0615 */
[----:B------:R-:W-:Y:S01]  /*0ff0*/  IADD3 R15, P1, R24, 0x80, RZ ;  /* 0x00000080180f7810 */ /* 0x000fe20007f3e0ff */
[----:B------:R-:W-:Y:S01]  /*1000*/  LDGSTS.E.BYPASS.128 [R41+0x6000], desc[UR22][R32.64] ;  /* 0x0600000020297fae */ /* 0x000fe2000b901c56 */
[----:B------:R-:W-:-:S02]  /*1010*/  IMAD.X R157, RZ, RZ, R29, P2 ;  /* 0x000000ffff9d7224 */ /* 0x000fc400010e061d */
[----:B------:R-:W-:Y:S01]  /*1020*/  IMAD.X R16, RZ, RZ, R23, P0 ;  /* 0x000000ffff107224 */ /* 0x000fe200000e0617 */
[----:B------:R-:W0:Y:S01]  /*1030*/  LDGDEPBAR ;  /* 0x00000000000079af */ /* 0x000e220000000000 */
[----:B------:R-:W-:Y:S01]  /*1040*/  BAR.SYNC.DEFER_BLOCKING 0x0 ;  /* 0x0000000000007b1d */ /* 0x000fe20000010000 */
[----:B------:R-:W-:Y:S01]  /*1050*/  IADD3 R17, P0, R26, 0x80, RZ ;  /* 0x000000801a117810 */ /* 0x000fe20007f1e0ff */
[----:B------:R-:W-:Y:S01]  /*1060*/  IMAD.X R152, RZ, RZ, R25, P1 ;  /* 0x000000ffff987224 */ /* 0x000fe200008e0619 */
[----:B------:R-:W-:-:S03]  /*1070*/  IADD3 R155, P1, R30, 0x80, RZ ;  /* 0x000000801e9b7810 */ /* 0x000fc60007f3e0ff */
[----:B------:R-:W-:Y:S01]  /*1080*/  IMAD.X R154, RZ, RZ, R27, P0 ;  /* 0x000000ffff9a7224 */ /* 0x000fe200000e061b */
[----:B------:R-:W-:Y:S01]  /*1090*/  IADD3 R156, P0, R32, 0x80, RZ ;  /* 0x00000080209c7810 */ /* 0x000fe20007f1e0ff */
[----:B------:R-:W-:-:S04]  /*10a0*/  IMAD.X R158, RZ, RZ, R31, P1 ;  /* 0x000000ffff9e7224 */ /* 0x000fc800008e061f */
[----:B------:R-:W-:Y:S01]  /*10b0*/  IMAD.X R159, RZ, RZ, R33, P0 ;  /* 0x000000ffff9f7224 */ /* 0x000fe200000e0621 */
[----:B------:R-:W-:Y:S01]  /*10c0*/  @!PT LDS RZ, [RZ] ;  /* 0x00000000fffff984 */ /* 0x000fe20000000800 */
[----:B------:R-:W-:Y:S01]  /*10d0*/  @!PT LDS RZ, [RZ] ;  /* 0x00000000fffff984 */ /* 0x000fe20000000800 */
[----:B------:R-:W-:Y:S01]  /*10e0*/  @!PT LDS RZ, [RZ] ;  /* 0x00000000fffff984 */ /* 0x000fe20000000800 */
[----:B------:R-:W-:Y:S04]  /*10f0*/  LDGSTS.E.BYPASS.128 [R35+0x2000], desc[UR22][R18.64+0x40] ;  /* 0x0200004012237fae */ /* 0x000fe8000b901c56 */
[----:B------:R-:W-:Y:S04]  /*1100*/  LDGSTS.E.BYPASS.128 [R37+0x2000], desc[UR22][R20.64+0x40] ;  /* 0x0200004014257fae */ /* 0x000fe8000b901c56 */
[----:B------:R-:W-:Y:S04]  /*1110*/  LDGSTS.E.BYPASS.128 [R39+0x2000], desc[UR22][R22.64+0x40] ;  /* 0x0200004016277fae */ /* 0x000fe8000b901c56 */
[----:B------:R2:W-:Y:S04]  /*1120*/  LDGSTS.E.BYPASS.128 [R41+0x2000], desc[UR22][R24.64+0x40] ;  /* 0x0200004018297fae */ /* 0x0005e8000b901c56 */
[----:B------:R-:W0:Y:S04]  /*1130*/  LDGDEPBAR ;  /* 0x00000000000079af */ /* 0x000e280000000000 */
[----:B------:R3:W-:Y:S04]  /*1140*/  LDGSTS.E.BYPASS.128 [R35+0x8000], desc[UR22][R26.64+0x40] ;  /* 0x080000401a237fae */ /* 0x0007e8000b901c56 */
[----:B------:R4:W-:Y:S01]  /*1150*/  LDGSTS.E.BYPASS.128 [R37+0x8000], desc[UR22][R28.64+0x40] ;  /* 0x080000401c257fae */ /* 0x0009e2000b901c56 */
[----:B--2---:R-:W-:-:S03]  /*1160*/  CS2R R24, SRZ ;  /* 0x0000000000187805 */ /* 0x004fc6000001ff00 */
[----:B------:R2:W-:Y:S04]  /*1170*/  LDGSTS.E.BYPASS.128 [R39+0x8000], desc[UR22][R30.64+0x40] ;  /* 0x080000401e277fae */ /* 0x0005e8000b901c56 */
[----:B------:R5:W-:Y:S01]  /*1180*/  LDGSTS.E.BYPASS.128 [R41+0x8000], desc[UR22][R32.64+0x40] ;  /* 0x0800004020297fae */ /* 0x000be2000b901c56 */
[----:B-1-3--:R-:W-:Y:S02]  /*1190*/  CS2R R26, SRZ ;  /* 0x00000000001a7805 */ /* 0x00afe4000001ff00 */
[----:B------:R-:W-:Y:S01]  /*11a0*/  CS2R R34, SRZ ;  /* 0x0000000000227805 */ /* 0x000fe2000001ff00 */
[----:B------:R-:W0:Y:S01]  /*11b0*/  LDGDEPBAR ;  /* 0x00000000000079af */ /* 0x000e220000000000 */
[----:B----4-:R-:W-:Y:S02]  /*11c0*/  CS2R R28, SRZ ;  /* 0x00000000001c7805 */ /* 0x010fe4000001ff00 */
[----:B------:R-:W-:-:S02]  /*11d0*/  CS2R R36, SRZ ;  /* 0x0000000000247805 */ /* 0x000fc4000001ff00 */
[----:B--2---:R-:W-:Y:S02]  /*11e0*/  CS2R R30, SRZ ;  /* 0x00000000001e7805 */ /* 0x004fe4000001ff00 */
[----:B------:R-:W-:Y:S02]  /*11f0*/  CS2R R38, SRZ ;  /* 0x0000000000267805 */ /* 0x000fe4000001ff00 */
[----:B-----5:R-:W-:Y:S02]  /*1200*/  CS2R R32, SRZ ;  /* 0x0000000000207805 */ /* 0x020fe4000001ff00 */
[----:B------:R-:W-:-:S07]  /*1210*/  CS2R R40, SRZ ;  /* 0x0000000000287805 */ /* 0x000fce000001ff00 */
.L_x_0:
[----:B------:R-:W1:Y:S01]  /*1220*/  SHFL.IDX PT, R18, R160, RZ, 0x1f ;  /* 0x00001fffa0127589 */ /* 0x000e6200000e0000 */
[----:B------:R-:W-:Y:S01]  /*1230*/  UIADD3 UR20, UR20, 0x1, URZ ;  /* 0x0000000114147890 */ /* 0x000fe2000fffe03f */
[----:B------:R-:W-:-:S04]  /*1240*/  DEPBAR.LE SB0, 0x2 ;  /* 0x000080800000791a */ /* 0x000fc80000000000 */
[----:B------:R-:W-:Y:S01]  /*1250*/  UISETP.GE.AND UP0, UPT, UR20, 0x3, UPT ;  /* 0x000000031400788c */ /* 0x000fe2000bf06270 */
[----:B------:R-:W-:Y:S01]  /*1260*/  BAR.SYNC.DEFER_BLOCKING 0x0 ;  /* 0x0000000000007b1d */ /* 0x000fe20000010000 */
[----:B------:R-:W-:Y:S01]  /*1270*/  UIADD3 UR19, UR19, 0x1, URZ ;  /* 0x0000000113137890 */ /* 0x000fe2000fffe03f */
[----:B------:R-:W-:Y:S01]  /*1280*/  VIADD R161, R161, 0x20 ;  /* 0x00000020a1a17836 */ /* 0x000fe20000000000 */
[----:B------:R-:W-:Y:S01]  /*1290*/  USEL UR20, UR20, URZ, !UP0 ;  /* 0x0000003f14147287 */ /* 0x000fe2000c000000 */
[----:B------:R-:W-:Y:S02]  /*12a0*/  IADD3 R164, P1, R10, UR4, RZ ;  /* 0x000000040aa47c10 */ /* 0x000fe4000ff3e0ff */
[----:B------:R-:W-:Y:S01]  /*12b0*/  UMOV UR15, 0x80000020 ;  /* 0x80000020000f7882 */ /* 0x000fe20000000000 */
[----:B------:R-:W-:Y:S01]  /*12c0*/  UMOV UR9, 0x80000020 ;  /* 0x8000002000097882 */ /* 0x000fe20000000000 */
[----:B------:R-:W-:Y:S02]  /*12d0*/  ISETP.GE.U32.AND P0, PT, R161, 0xbc0, PT ;  /* 0x00000bc0a100780c */ /* 0x000fe40003f06070 */
[----:B------:R-:W-:-:S02]  /*12e0*/  IADD3.X R165, R12, UR5, RZ, P1, !PT ;  /* 0x000000050ca57c10 */ /* 0x000fc40008ffe4ff */
[----:B------:R-:W-:-:S04]  /*12f0*/  IADD3 R20, P1, R11, UR4, RZ ;  /* 0x000000040b147c10 */ /* 0x000fc8000ff3e0ff */
[----:B------:R-:W-:Y:S02]  /*1300*/  IADD3.X R21, R14, UR5, RZ, P1, !PT ;  /* 0x000000050e157c10 */ /* 0x000fe40008ffe4ff */
[----:B-1----:R-:W-:Y:S02]  /*1310*/  R2UR UR6, R18 ;  /* 0x00000000120672ca */ /* 0x002fe400000e0000 */
[----:B------:R-:W-:Y:S01]  /*1320*/  IADD3 R18, P1, R13, UR4, RZ ;  /* 0x000000040d127c10 */ /* 0x000fe2000ff3e0ff */
[----:B------:R-:W-:-:S03]  /*1330*/  WARPGROUP.ARRIVE ;  /* 0x00000000000079c5 */ /* 0x000fc60000000000 */
[----:B------:R-:W-:-:S07]  /*1340*/  IADD3.X R19, R16, UR5, RZ, P1, !PT ;  /* 0x0000000510137c10 */ /* 0x000fce0008ffe4ff */
[----:B------:R-:W-:Y:S02]  /*1350*/  USHF.L.U32 UR7, UR6, 0x6, URZ ;  /* 0x0000000606077899 */ /* 0x000fe4000800063f */
[----:B------:R-:W-:Y:S02]  /*1360*/  ULEA UR6, UR20, UR18, 0xd ;  /* 0x0000001214067291 */ /* 0x000fe4000f8e683f */
[----:B------:R-:W-:Y:S02]  /*1370*/  ULOP3.LUT UR7, UR7, 0xc0, URZ, 0xc0, !UPT ;  /* 0x000000c007077892 */ /* 0x000fe4000f8ec03f */
[----:B------:R-:W-:Y:S02]  /*1380*/  USHF.R.U32.HI UR8, URZ, 0x4, UR6 ;  /* 0x000000043f087899 */ /* 0x000fe40008011606 */
[----:B------:R-:W-:Y:S02]  /*1390*/  UIADD3 UR6, UR6, 0x6000, URZ ;  /* 0x0000600006067890 */ /* 0x000fe4000fffe03f */
[----:B------:R-:W-:-:S02]  /*13a0*/  ULOP3.LUT UR8, UR8, 0x3fff, URZ, 0xc0, !UPT ;  /* 0x00003fff08087892 */ /* 0x000fc4000f8ec03f */
[----:B------:R-:W-:Y:S02]  /*13b0*/  USHF.R.U32.HI UR6, URZ, 0x4, UR6 ;  /* 0x000000043f067899 */ /* 0x000fe40008011606 */
[----:B------:R-:W-:Y:S02]  /*13c0*/  UIADD3 UR16, UP0, UR7, UR8, URZ ;  /* 0x0000000807107290 */ /* 0x000fe4000ff1e03f */
[----:B------:R-:W-:Y:S02]  /*13d0*/  ULOP3.LUT UR6, UR6, 0x3fff, URZ, 0xc0, !UPT ;  /* 0x00003fff06067892 */ /* 0x000fe4000f8ec03f */
[----:B------:R-:W-:Y:S02]  /*13e0*/  UIADD3.X UR17, URZ, URZ, URZ, UP0, !UPT ;  /* 0x0000003f3f117290 */ /* 0x000fe400087fe43f */
[----:B------:R-:W-:Y:S02]  /*13f0*/  ULOP3.LUT UR14, UR6, 0x2000000, URZ, 0xfc, !UPT ;  /* 0x02000000060e7892 */ /* 0x000fe4000f8efc3f */
[----:B------:R-:W-:-:S02]  /*1400*/  ULOP3.LUT UR12, UR16, 0x2000000, URZ, 0xfc, !UPT ;  /* 0x02000000100c7892 */ /* 0x000fc4000f8efc3f */
[----:B------:R-:W-:Y:S01]  /*1410*/  ULOP3.LUT UR13, UR17, 0x80000020, URZ, 0xfc, !UPT ;  /* 0x80000020110d7892 */ /* 0x000fe2000f8efc3f */
[----:B------:R-:W-:Y:S01]  /*1420*/  UMOV UR8, 0x2000002 ;  /* 0x0200000200087882 */ /* 0x000fe20000000000 */
[----:B------:R-:W-:Y:S01]  /*1430*/  UMOV UR7, URZ ;  /* 0x0000003f00077c82 */ /* 0x000fe20008000000 */
[----:B------:R-:W-:Y:S02]  /*1440*/  UISETP.GE.AND UP0, UPT, UR19, 0x3, UPT ;  /* 0x000000031300788c */ /* 0x000fe4000bf06270 */
[----:B------:R-:W-:Y:S02]  /*1450*/  UIADD3.64 UR10, UR6, UR8, URZ ;  /* 0x00000008060a7297 */ /* 0x000fe4000fffe03f */
[----:B------:R-:W-:Y:S02]  /*1460*/  UIADD3.64 UR8, UR16, UR8, URZ ;  /* 0x0000000810087297 */ /* 0x000fe4000fffe03f */
[----:B------:R-:W-:Y:S01]  /*1470*/  HGMMA.64x128x16.F32.BF16 R88, gdesc[UR12], R88 ;  /* 0x01e000000c5879f0 */ /* 0x000fe20008701858 */
[----:B------:R-:W-:Y:S01]  /*1480*/  UMOV UR12, 0x2000100 ;  /* 0x02000100000c7882 */ /* 0x000fe20000000000 */
[----:B------:R-:W-:Y:S01]  /*1490*/  UMOV UR13, 0x80000020 ;  /* 0x80000020000d7882 */ /* 0x000fe20000000000 */
[----:B------:R-:W-:-:S02]  /*14a0*/  USEL UR19, UR19, URZ, !UP0 ;  /* 0x0000003f13137287 */ /* 0x000fc4000c000000 */
[----:B------:R-:W-:Y:S02]  /*14b0*/  UIADD3.64 UR12, UR16, UR12, URZ ;  /* 0x0000000c100c7297 */ /* 0x000fe4000fffe03f */
[----:B------:R-:W-:-:S06]  /*14c0*/  ULEA UR6, UR19, UR18, 0xd ;  /* 0x0000001213067291 */ /* 0x000fcc000f8e683f */
[----:B------:R-:W-:Y:S02]  /*14d0*/  LEA R23, R9, UR6, 0x1 ;  /* 0x0000000609177c11 */ /* 0x000fe4000f8e08ff */
[----:B------:R-:W-:Y:S01]  /*14e0*/  LEA R163, R4, UR6, 0x1 ;  /* 0x0000000604a37c11 */ /* 0x000fe2000f8e08ff */
[----:B------:R-:W-:-:S12]  /*14f0*/  HGMMA.64x128x16.F32.BF16 R88, gdesc[UR8], R88 ;  /* 0x01e00000085879f0 */ /* 0x000fd80008701858 */
[----:B------:R-:W-:Y:S01]  /*1500*/  HGMMA.64x128x16.F32.BF16 R24, gdesc[UR12], R24 ;  /* 0x01e000000c1879f0 */ /* 0x000fe20008701818 */
[----:B------:R-:W-:Y:S01]  /*1510*/  UMOV UR8, 0x2000102 ;  /* 0x0200010200087882 */ /* 0x000fe20000000000 */
[----:B------:R-:W-:Y:S02]  /*1520*/  UMOV UR9, 0x80000020 ;  /* 0x8000002000097882 */ /* 0x000fe40000000000 */
[----:B------:R-:W-:-:S09]  /*1530*/  UIADD3.64 UR8, UR16, UR8, URZ ;  /* 0x0000000810087297 */ /* 0x000fd2000fffe03f */
[----:B------:R-:W-:Y:S03]  /*1540*/  HGMMA.64x128x16.F32.BF16 R24, gdesc[UR8], R24, gsb0 ;  /* 0x01e00000081879f0 */ /* 0x000fe60008001818 */
[----:B------:R-:W-:Y:S02]  /*1550*/  WARPGROUP.DEPBAR.LE gsb0, 0x1 ;  /* 0x00008000000079c5 */ /* 0x000fe40000010100 */
[----:B------:R-:W-:Y:S06]  /*1560*/  BAR.SYNC.DEFER_BLOCKING 0x0 ;  /* 0x0000000000007b1d */ /* 0x000fec0000010000 */
[----:B------:R-:W-:Y:S01]  /*1570*/  @!PT LDS RZ, [RZ] ;  /* 0x00000000fffff984 */ /* 0x000fe20000000800 */
[----:B------:R-:W-:Y:S01]  /*1580*/  @!PT LDS RZ, [RZ] ;  /* 0x00000000fffff984 */ /* 0x000fe20000000800 */
[----:B------:R-:W-:Y:S01]  /*1590*/  @!PT LDS RZ, [RZ] ;  /* 0x00000000fffff984 */ /* 0x000fe20000000800 */
[----:B------:R1:W-:Y:S04]  /*15a0*/  LDGSTS.E.BYPASS.128 [R23], desc[UR22][R164.64], !P0 ;  /* 0x00000000a4177fae */ /* 0x0003e8000c101c56 */
[----:B------:R-:W-:Y:S01]  /*15b0*/  LDGSTS.E.BYPASS.128 [R163], desc[UR22][R20.64], !P0 ;  /* 0x0000000014a37fae */ /* 0x000fe2000c101c56 */
[----:B-1----:R-:W-:-:S02]  /*15c0*/  LEA R164, R6, UR6, 0x1 ;  /* 0x0000000606a47c11 */ /* 0x002fc4000f8e08ff */
[----:B------:R-:W-:-:S03]  /*15d0*/  LEA R165, R7, UR6, 0x1 ;  /* 0x0000000607a57c11 */ /* 0x000fc6000f8e08ff */
[----:B------:R1:W-:Y:S02]  /*15e0*/  LDGSTS.E.BYPASS.128 [R164], desc[UR22][R18.64], !P0 ;  /* 0x0000000012a47fae */ /* 0x0003e4000c101c56 */
[----:B-1----:R-:W-:-:S04]  /*15f0*/  IADD3 R18, P1, R15, UR4, RZ ;  /* 0x000000040f127c10 */ /* 0x002fc8000ff3e0ff */
[----:B------:R-:W-:Y:S02]  /*1600*/  IADD3.X R19, R152, UR5, RZ, P1, !PT ;  /* 0x0000000598137c10 */ /* 0x000fe40008ffe4ff */
[----:B------:R-:W-:-:S03]  /*1610*/  IADD3 R20, P1, R17, UR4, RZ ;  /* 0x0000000411147c10 */ /* 0x000fc6000ff3e0ff */
[----:B------:R-:W-:Y:S01]  /*1620*/  LDGSTS.E.BYPASS.128 [R165], desc[UR22][R18.64], !P0 ;  /* 0x0000000012a57fae */ /* 0x000fe2000c101c56 */
[----:B------:R-:W-:Y:S02]  /*1630*/  IADD3.X R21, R154, UR5, RZ, P1, !PT ;  /* 0x000000059a157c10 */ /* 0x000fe40008ffe4ff */
[----:B------:R-:W-:Y:S01]  /*1640*/  IADD3 R22, P1, R153, UR4, RZ ;  /* 0x0000000499167c10 */ /* 0x000fe2000ff3e0ff */
[----:B------:R-:W0:Y:S04]  /*1650*/  LDGDEPBAR ;  /* 0x00000000000079af */ /* 0x000e280000000000 */
[----:B------:R1:W-:Y:S02]  /*1660*/  LDGSTS.E.BYPASS.128 [R23+0x6000], desc[UR22][R20.64], !P0 ;  /* 0x0600000014177fae */ /* 0x0003e4000c101c56 */
[----:B-1----:R-:W-:-:S02]  /*1670*/  IADD3.X R23, R157, UR5, RZ, P1, !PT ;  /* 0x000000059d177c10 */ /* 0x002fc40008ffe4ff */
[----:B------:R-:W-:-:S03]  /*1680*/  IADD3 R18, P1, R155, UR4, RZ ;  /* 0x000000049b127c10 */ /* 0x000fc6000ff3e0ff */
[----:B------:R-:W-:Y:S01]  /*1690*/  LDGSTS.E.BYPASS.128 [R163+0x6000], desc[UR22][R22.64], !P0 ;  /* 0x0600000016a37fae */ /* 0x000fe2000c101c56 */
[----:B------:R-:W-:-:S05]  /*16a0*/  IADD3.X R19, R158, UR5, RZ, P1, !PT ;  /* 0x000000059e137c10 */ /* 0x000fca0008ffe4ff */
[----:B------:R1:W-:Y:S02]  /*16b0*/  LDGSTS.E.BYPASS.128 [R164+0x6000], desc[UR22][R18.64], !P0 ;  /* 0x0600000012a47fae */ /* 0x0003e4000c101c56 */
[----:B-1----:R-:W-:Y:S01]  /*16c0*/  IADD3 R18, P1, R156, UR4, RZ ;  /* 0x000000049c127c10 */ /* 0x002fe2000ff3e0ff */
[----:B------:R-:W-:-:S03]  /*16d0*/  UIADD3 UR4, UP0, UR4, 0x40, URZ ;  /* 0x0000004004047890 */ /* 0x000fc6000ff1e03f */
[----:B------:R-:W-:Y:S01]  /*16e0*/  IADD3.X R19, R159, UR5, RZ, P1, !PT ;  /* 0x000000059f137c10 */ /* 0x000fe20008ffe4ff */
[----:B------:R-:W-:-:S04]  /*16f0*/  UIADD3.X UR5, URZ, UR5, URZ, UP0, !UPT ;  /* 0x000000053f057290 */ /* 0x000fc800087fe43f */
[----:B------:R1:W-:Y:S01]  /*1700*/  LDGSTS.E.BYPASS.128 [R165+0x6000], desc[UR22][R18.64], !P0 ;  /* 0x0600000012a57fae */ /* 0x0003e2000c101c56 */
[----:B------:R-:W-:-:S03]  /*1710*/  ISETP.GE.U32.AND P0, PT, R161, 0xbe0, PT ;  /* 0x00000be0a100780c */ /* 0x000fc60003f06070 */
[----:B------:R-:W0:Y:S10]  /*1720*/  LDGDEPBAR ;  /* 0x00000000000079af */ /* 0x000e340000000000 */
[----:B-1----:R-:W-:Y:S05]  /*1730*/  @!P0 BRA `(.L_x_0) ;  /* 0xfffffff800b88947 */ /* 0x002fea000383ffff */
[----:B------:R-:W-:Y:S02]  /*1740*/  WARPGROUP.DEPBAR.LE gsb0, 0x0 ;  /* 0x00008000000079c5 */ /* 0x000fe40000010000 */
[----:B------:R-:W-:Y:S01]  /*1750*/  LOP3.LUT R162, R162, 0x3, RZ, 0xc0, !PT ;  /* 0x00000003a2a27812 */ /* 0x000fe200078ec0ff */
[----:B------:R-:W-:-:S04]  /*1760*/  DEPBAR.LE SB0, 0x0 ;  /* 0x000080000000791a */ /* 0x000fc80000000000 */
[--C-:B------:R-:W-:Y:S01]  /*1770*/  SHF.R.U32.HI R6, RZ, 0x2, R2.reuse ;  /* 0x00000002ff067819 */ /* 0x100fe20000011602 */
[----:B------:R-:W-:Y:S01]  /*1780*/  IMAD.SHL.U32 R4, R2, 0x2, RZ ;  /* 0x0000000202047824 */ /* 0x000fe200078e00ff */
[----:B------:R-:W-:Y:S01]  /*1790*/  SHF.R.U32.HI R9, RZ, 0x4, R2 ;  /* 0x00000004ff097819 */ /* 0x000fe20000011602 */
[----:B------:R-:W-:Y:S01]  /*17a0*/  IMAD.SHL.U32 R7, R162, 0x10, RZ ;  /* 0x00000010a2077824 */ /* 0x000fe200078e00ff */
[----:B------:R-:W-:Y:S01]  /*17b0*/  SGXT.U32 R2, R6, 0x3 ;  /* 0x000000030602781a */ /* 0x000fe20000000000 */
[----:B------:R-:W1:Y:S01]  /*17c0*/  LDC.64 R10, c[0x0][0x210] ;  /* 0x00008400ff0a7b82 */ /* 0x000e620000000a00 */
[----:B------:R-:W-:Y:S01]  /*17d0*/  SGXT.U32 R6, R9, 0x1 ;  /* 0x000000010906781a */ /* 0x000fe20000000000 */
[----:B------:R-:W-:Y:S01]  /*17e0*/  IMAD.SHL.U32 R9, R162, 0x2, RZ ;  /* 0x00000002a2097824 */ /* 0x000fe200078e00ff */
[----:B------:R-:W-:Y:S02]  /*17f0*/  LOP3.LUT R7, R7, R2, RZ, 0xfc, !PT ;  /* 0x0000000207077212 */ /* 0x000fe400078efcff */
[----:B------:R-:W-:-:S02]  /*1800*/  LOP3.LUT R4, R4, 0x6, RZ, 0xc0, !PT ;  /* 0x0000000604047812 */ /* 0x000fc400078ec0ff */
[----:B------:R-:W-:Y:S02]  /*1810*/  LOP3.LUT R9, R9, R6, RZ, 0xfc, !PT ;  /* 0x0000000609097212 */ /* 0x000fe400078efcff */
[----:B------:R-:W-:Y:S01]  /*1820*/  LOP3.LUT R2, R5, 0x78, RZ, 0xc0, !PT ;  /* 0x0000007805027812 */ /* 0x000fe200078ec0ff */
[----:B------:R-:W-:Y:S01]  /*1830*/  IMAD R4, R7, 0x88, R4 ;  /* 0x0000008807047824 */ /* 0x000fe200078e0204 */
[----:B------:R-:W-:-:S03]  /*1840*/  LOP3.LUT R8, R8, 0x78, R5, 0xf8, !PT ;  /* 0x0000007808087812 */ /* 0x000fc600078ef805 */
[----:B------:R-:W-:Y:S01]  /*1850*/  IMAD R9, R9, 0x88, R2 ;  /* 0x0000008809097824 */ /* 0x000fe200078e0202 */
[----:B------:R-:W-:Y:S01]  /*1860*/  LEA R2, R4, UR18, 0x2 ;  /* 0x0000001204027c11 */ /* 0x000fe2000f8e10ff */
[----:B------:R-:W-:Y:S01]  /*1870*/  BAR.SYNC.DEFER_BLOCKING 0x0 ;  /* 0x0000000000007b1d */ /* 0x000fe20000010000 */
[C---:B------:R-:W-:Y:S02]  /*1880*/  ISETP.GE.AND P6, PT, R8.reuse, 0xc00, PT ;  /* 0x00000c000800780c */ /* 0x040fe40003fc6270 */
[----:B------:R-:W-:Y:S02]  /*1890*/  LEA R9, R9, UR18, 0x2 ;  /* 0x0000001209097c11 */ /* 0x000fe4000f8e10ff */
[----:B------:R-:W-:Y:S01]  /*18a0*/  ISETP.LT.AND P0, PT, R3, R0, !P6 ;  /* 0x000000000300720c */ /* 0x000fe20007701270 */
[----:B-1----:R-:W-:Y:S01]  /*18b0*/  IMAD.WIDE R10, R8, 0x2, R10 ;  /* 0x00000002080a7825 */ /* 0x002fe200078e020a */
[----:B------:R-:W-:Y:S04]  /*18c0*/  STS.64 [R2], R88 ;  /* 0x0000005802007388 */ /* 0x000fe80000000a00 */
[----:B------:R-:W-:Y:S04]  /*18d0*/  STS.64 [R2+0x1100], R90 ;  /* 0x0011005a02007388 */ /* 0x000fe80000000a00 */
        /* <DEDUP_REMOVED lines=23> */
[----:B------:R1:W-:Y:S04]  /*1a50*/  STS.64 [R2+0x1280], R138 ;  /* 0x0012808a02007388 */ /* 0x0003e80000000a00 */
[----:B------:R-:W-:Y:S04]  /*1a60*/  STS.64 [R2+0x1a0], R140 ;  /* 0x0001a08c02007388 */ /* 0x000fe80000000a00 */
[----:B------:R-:W-:Y:S04]  /*1a70*/  STS.64 [R2+0x12a0], R142 ;  /* 0x0012a08e02007388 */ /* 0x000fe80000000a00 */
[----:B------:R-:W-:Y:S01]  /*1a80*/  STS.64 [R2+0x1c0], R144 ;  /* 0x0001c09002007388 */ /* 0x000fe20000000a00 */
[----:B-1----:R-:W-:-:S03]  /*1a90*/  P2R R139, PR, RZ, 0x1 ;  /* 0x00000001ff8b7803 */ /* 0x002fc60000000000 */
[----:B------:R-:W-:Y:S04]  /*1aa0*/  STS.64 [R2+0x12c0], R146 ;  /* 0x0012c09202007388 */ /* 0x000fe80000000a00 */
[----:B------:R-:W-:Y:S04]  /*1ab0*/  STS.64 [R2+0x1e0], R148 ;  /* 0x0001e09402007388 */ /* 0x000fe80000000a00 */
[----:B------:R-:W-:Y:S01]  /*1ac0*/  STS.64 [R2+0x12e0], R150 ;  /* 0x0012e09602007388 */ /* 0x000fe20000000a00 */
[----:B------:R-:W-:Y:S06]  /*1ad0*/  BAR.SYNC.DEFER_BLOCKING 0x0 ;  /* 0x0000000000007b1d */ /* 0x000fec0000010000 */
[----:B------:R-:W1:Y:S04]  /*1ae0*/  LDS.128 R132, [R9] ;  /* 0x0000000009847984 */ /* 0x000e680000000c00 */
[----:B------:R-:W2:Y:S04]  /*1af0*/  LDS.128 R128, [R9+0x10] ;  /* 0x0000100009807984 */ /* 0x000ea80000000c00 */
[----:B------:R-:W-:Y:S04]  /*1b00*/  LDS.128 R120, [R9+0x1100] ;  /* 0x0011000009787984 */ /* 0x000fe80000000c00 */
[----:B------:R-:W3:Y:S04]  /*1b10*/  LDS.128 R124, [R9+0x1110] ;  /* 0x00111000097c7984 */ /* 0x000ee80000000c00 */
[----:B------:R-:W4:Y:S04]  /*1b20*/  LDS.128 R112, [R9+0x2200] ;  /* 0x0022000009707984 */ /* 0x000f280000000c00 */
[----:B------:R-:W5:Y:S04]  /*1b30*/  LDS.128 R116, [R9+0x2210] ;  /* 0x0022100009747984 */ /* 0x000f680000000c00 */
[----:B------:R-:W1:Y:S04]  /*1b40*/  LDS.128 R104, [R9+0x3300] ;  /* 0x0033000009687984 */ /* 0x000e680000000c00 */
        /* <DEDUP_REMOVED lines=8> */
[----:B------:R-:W1:Y:S01]  /*1bd0*/  LDS.128 R12, [R9+0x7710] ;  /* 0x00771000090c7984 */ /* 0x000e620000000c00 */
[----:B------:R-:W-:Y:S06]  /*1be0*/  BAR.SYNC.DEFER_BLOCKING 0x0 ;  /* 0x0000000000007b1d */ /* 0x000fec0000010000 */
[----:B------:R2:W-:Y:S04]  /*1bf0*/  STS.64 [R2], R24 ;  /* 0x0000001802007388 */ /* 0x0005e80000000a00 */
[----:B------:R3:W-:Y:S04]  /*1c00*/  STS.64 [R2+0x1100], R26 ;  /* 0x0011001a02007388 */ /* 0x0007e80000000a00 */
[----:B------:R1:W-:Y:S04]  /*1c10*/  STS.64 [R2+0x20], R28 ;  /* 0x0000201c02007388 */ /* 0x0003e80000000a00 */
[----:B------:R-:W-:Y:S01]  /*1c20*/  STS.64 [R2+0x1120], R30 ;  /* 0x0011201e02007388 */ /* 0x000fe20000000a00 */
[----:B--2---:R-:W-:-:S03]  /*1c30*/  CS2R R24, SRZ ;  /* 0x0000000000187805 */ /* 0x004fc6000001ff00 */
[----:B------:R-:W-:Y:S01]  /*1c40*/  STS.64 [R2+0x40], R32 ;  /* 0x0000402002007388 */ /* 0x000fe20000000a00 */
[----:B---3--:R-:W-:-:S03]  /*1c50*/  CS2R R26, SRZ ;  /* 0x00000000001a7805 */ /* 0x008fc6000001ff00 */
        /* <DEDUP_REMOVED lines=20> */
[----:B------:R3:W-:Y:S04]  /*1da0*/  STS.64 [R2+0x1280], R74 ;  /* 0x0012804a02007388 */ /* 0x0007e80000000a00 */
[----:B------:R-:W-:Y:S04]  /*1db0*/  STS.64 [R2+0x1a0], R76 ;  /* 0x0001a04c02007388 */ /* 0x000fe80000000a00 */
[----:B------:R-:W-:Y:S04]  /*1dc0*/  STS.64 [R2+0x12a0], R78 ;  /* 0x0012a04e02007388 */ /* 0x000fe80000000a00 */
[----:B------:R1:W-:Y:S04]  /*1dd0*/  STS.64 [R2+0x1c0], R80 ;  /* 0x0001c05002007388 */ /* 0x0003e80000000a00 */
[----:B------:R1:W-:Y:S04]  /*1de0*/  STS.64 [R2+0x12c0], R82 ;  /* 0x0012c05202007388 */ /* 0x0003e80000000a00 */
[----:B------:R-:W-:Y:S04]  /*1df0*/  STS.64 [R2+0x1e0], R84 ;  /* 0x0001e05402007388 */ /* 0x000fe80000000a00 */
[----:B------:R4:W-:Y:S01]  /*1e00*/  STS.64 [R2+0x12e0], R86 ;  /* 0x0012e05602007388 */ /* 0x0009e20000000a00 */
[----:B------:R-:W-:Y:S06]  /*1e10*/  BAR.SYNC.DEFER_BLOCKING 0x0 ;  /* 0x0000000000007b1d */ /* 0x000fec0000010000 */
[----:B------:R-:W4:Y:S01]  /*1e20*/  @P0 LDG.E.EL.128 R24, desc[UR22][R10.64] ;  /* 0x000000160a180981 */ /* 0x000f22000c2e1d00 */
[----:B-1----:R-:W-:-:S02]  /*1e30*/  LOP3.LUT R29, R3, 0x8, RZ, 0xfc, !PT ;  /* 0x00000008031d7812 */ /* 0x002fc400078efcff */
[----:B--2---:R-:W-:Y:S02]  /*1e40*/  CS2R R72, SRZ ;  /* 0x0000000000487805 */ /* 0x004fe4000001ff00 */
[----:B---3--:R-:W-:Y:S02]  /*1e50*/  CS2R R74, SRZ ;  /* 0x00000000004a7805 */ /* 0x008fe4000001ff00 */
[----:B------:R-:W-:Y:S02]  /*1e60*/  ISETP.LT.AND P0, PT, R29, R0, !P6 ;  /* 0x000000001d00720c */ /* 0x000fe40007701270 */
[----:B------:R-:W-:Y:S02]  /*1e70*/  LOP3.LUT R29, R3, 0x10, RZ, 0xfc, !PT ;  /* 0x00000010031d7812 */ /* 0x000fe400078efcff */
[----:B------:R-:W-:-:S09]  /*1e80*/  P2R R143, PR, RZ, 0x1 ;  /* 0x00000001ff8f7803 */ /* 0x000fd20000000000 */
[----:B------:R-:W2:Y:S01]  /*1e90*/  @P0 LDG.E.EL.128 R72, desc[UR22][R10.64] ;  /* 0x000000160a480981 */ /* 0x000ea2000c2e1d00 */
[----:B------:R-:W-:Y:S02]  /*1ea0*/  ISETP.LT.AND P0, PT, R29, R0, !P6 ;  /* 0x000000001d00720c */ /* 0x000fe40007701270 */
[----:B------:R-:W-:Y:S02]  /*1eb0*/  CS2R R68, SRZ ;  /* 0x0000000000447805 */ /* 0x000fe4000001ff00 */
[----:B------:R-:W-:Y:S02]  /*1ec0*/  CS2R R70, SRZ ;  /* 0x0000000000467805 */ /* 0x000fe4000001ff00 */
[----:B------:R-:W-:Y:S02]  /*1ed0*/  LOP3.LUT R29, R3, 0x18, RZ, 0xfc, !PT ;  /* 0x00000018031d7812 */ /* 0x000fe400078efcff */
[----:B------:R-:W-:-:S05]  /*1ee0*/  P2R R144, PR, RZ, 0x1 ;  /* 0x00000001ff907803 */ /* 0x000fca0000000000 */
[----:B------:R-:W3:Y:S01]  /*1ef0*/  @P0 LDG.E.EL.128 R68, desc[UR22][R10.64] ;  /* 0x000000160a440981 */ /* 0x000ee2000c2e1d00 */
[----:B------:R-:W-:Y:S02]  /*1f00*/  ISETP.LT.AND P0, PT, R29, R0, !P6 ;  /* 0x000000001d00720c */ /* 0x000fe40007701270 */
[----:B------:R-:W-:Y:S02]  /*1f10*/  CS2R R64, SRZ ;  /* 0x0000000000407805 */ /* 0x000fe4000001ff00 */
[----:B------:R-:W-:Y:S02]  /*1f20*/  CS2R R66, SRZ ;  /* 0x0000000000427805 */ /* 0x000fe4000001ff00 */
[----:B------:R-:W-:Y:S02]  /*1f30*/  LOP3.LUT R29, R3, 0x20, RZ, 0xfc, !PT ;  /* 0x00000020031d7812 */ /* 0x000fe400078efcff */
[----:B------:R-:W-:-:S05]  /*1f40*/  P2R R142, PR, RZ, 0x1 ;  /* 0x00000001ff8e7803 */ /* 0x000fca0000000000 */
        /* <DEDUP_REMOVED lines=25> */
[----:B------:R-:W-:Y:S02]  /*20e0*/  LOP3.LUT R31, R3, 0x48, RZ, 0xfc, !PT ;  /* 0x00000048031f7812 */ /* 0x000fe400078efcff */
[----:B------:R-:W-:Y:S02]  /*20f0*/  CS2R R80, SRZ ;  /* 0x0000000000507805 */ /* 0x000fe4000001ff00 */
[-C--:B------:R-:W-:Y:S02]  /*2100*/  ISETP.LT.AND P0, PT, R29, R0.reuse, !P6 ;  /* 0x000000001d00720c */ /* 0x080fe40007701270 */
[----:B------:R-:W-:Y:S02]  /*2110*/  CS2R R82, SRZ ;  /* 0x0000000000527805 */ /* 0x000fe4000001ff00 */
[----:B------:R-:W-:Y:S01]  /*2120*/  ISETP.LT.AND P5, PT, R31, R0, !P6 ;  /* 0x000000001f00720c */ /* 0x000fe200077a1270 */
[----:B------:R-:W-:Y:S01]  /*2130*/  IMAD R8, R3, 0xc00, R8 ;  /* 0x00000c0003087824 */ /* 0x000fe200078e0208 */
[----:B------:R-:W-:-:S02]  /*2140*/  P2R R138, PR, RZ, 0x1 ;  /* 0x00000001ff8a7803 */ /* 0x000fc40000000000 */
[----:B------:R-:W-:Y:S02]  /*2150*/  P2R R28, PR, RZ, 0x20 ;  /* 0x00000020ff1c7803 */ /* 0x000fe40000000000 */
[----:B------:R-:W-:Y:S02]  /*2160*/  ISETP.NE.AND P5, PT, R138, RZ, PT ;  /* 0x000000ff8a00720c */ /* 0x000fe40003fa5270 */
[C---:B------:R-:W-:Y:S02]  /*2170*/  LOP3.LUT R33, R3.reuse, 0x50, RZ, 0xfc, !PT ;  /* 0x0000005003217812 */ /* 0x040fe400078efcff */
[----:B------:R-:W-:Y:S02]  /*2180*/  CS2R R76, SRZ ;  /* 0x00000000004c7805 */ /* 0x000fe4000001ff00 */
[----:B------:R-:W-:Y:S02]  /*2190*/  CS2R R78, SRZ ;  /* 0x00000000004e7805 */ /* 0x000fe4000001ff00 */
[----:B------:R-:W-:-:S02]  /*21a0*/  LOP3.LUT R35, R3, 0x58, RZ, 0xfc, !PT ;  /* 0x0000005803237812 */ /* 0x000fc400078efcff */
[-C--:B------:R-:W-:Y:S02]  /*21b0*/  ISETP.LT.AND P4, PT, R33, R0.reuse, !P6 ;  /* 0x000000002100720c */ /* 0x080fe40007781270 */
[-C--:B------:R-:W-:Y:S02]  /*21c0*/  ISETP.LT.AND P3, PT, R35, R0.reuse, !P6 ;  /* 0x000000002300720c */ /* 0x080fe40007761270 */
[----:B------:R-:W-:Y:S01]  /*21d0*/  LOP3.LUT R41, R3, 0x70, RZ, 0xfc, !PT ;  /* 0x0000007003297812 */ /* 0x000fe200078efcff */
[----:B------:R-:W5:Y:S01]  /*21e0*/  @P5 LDG.E.EL.128 R80, desc[UR22][R10.64] ;  /* 0x000000160a505981 */ /* 0x000f62000c2e1d00 */
[----:B------:R-:W-:Y:S02]  /*21f0*/  ISETP.NE.AND P5, PT, R28, RZ, PT ;  /* 0x000000ff1c00720c */ /* 0x000fe40003fa5270 */
[----:B------:R-:W-:Y:S02]  /*2200*/  ISETP.LT.AND P0, PT, R41, R0, !P6 ;  /* 0x000000002900720c */ /* 0x000fe40007701270 */
[----:B------:R-:W-:-:S02]  /*2210*/  LOP3.LUT R37, R3, 0x60, RZ, 0xfc, !PT ;  /* 0x0000006003257812 */ /* 0x000fc400078efcff */
[----:B------:R-:W-:-:S07]  /*2220*/  LOP3.LUT R39, R3, 0x68, RZ, 0xfc, !PT ;  /* 0x0000006803277812 */ /* 0x000fce00078efcff */
[----:B------:R-:W5:Y:S01]  /*2230*/  @P5 LDG.E.EL.128 R76, desc[UR22][R10.64] ;  /* 0x000000160a4c5981 */ /* 0x000f62000c2e1d00 */
[----:B------:R-:W-:Y:S02]  /*2240*/  CS2R R40, SRZ ;  /* 0x0000000000287805 */ /* 0x000fe4000001ff00 */
[-C--:B------:R-:W-:Y:S02]  /*2250*/  ISETP.LT.AND P2, PT, R37, R0.reuse, !P6 ;  /* 0x000000002500720c */ /* 0x080fe40007741270 */
[----:B------:R-:W-:Y:S02]  /*2260*/  CS2R R36, SRZ ;  /* 0x0000000000247805 */ /* 0x000fe4000001ff00 */
[----:B------:R-:W-:Y:S02]  /*2270*/  ISETP.LT.AND P1, PT, R39, R0, !P6 ;  /* 0x000000002700720c */ /* 0x000fe40007721270 */
[----:B------:R-:W-:Y:S02]  /*2280*/  CS2R R38, SRZ ;  /* 0x0000000000267805 */ /* 0x000fe4000001ff00 */
[----:B------:R-:W-:-:S02]  /*2290*/  CS2R R32, SRZ ;  /* 0x0000000000207805 */ /* 0x000fc4000001ff00 */
[----:B------:R-:W-:Y:S02]  /*22a0*/  CS2R R34, SRZ ;  /* 0x0000000000227805 */ /* 0x000fe4000001ff00 */
[----:B------:R-:W-:-:S04]  /*22b0*/  LOP3.LUT R3, R3, 0x78, RZ, 0xfc, !PT ;  /* 0x0000007803037812 */ /* 0x000fc800078efcff */
[----:B------:R-:W-:Y:S01]  /*22c0*/  ISETP.LT.AND P6, PT, R3, R0, !P6 ;  /* 0x000000000300720c */ /* 0x000fe200077c1270 */
[----:B------:R-:W5:Y:S04]  /*22d0*/  @P2 LDG.E.EL.128 R36, desc[UR22][R10.64] ;  /* 0x000000160a242981 */ /* 0x000f68000c2e1d00 */
[----:B------:R-:W5:Y:S01]  /*22e0*/  @P1 LDG.E.EL.128 R32, desc[UR22][R10.64] ;  /* 0x000000160a201981 */ /* 0x000f62000c2e1d00 */
[----:B------:R-:W-:Y:S02]  /*22f0*/  CS2R R28, SRZ ;  /* 0x00000000001c7805 */ /* 0x000fe4000001ff00 */
[----:B------:R-:W-:-:S06]  /*2300*/  CS2R R30, SRZ ;  /* 0x00000000001e7805 */ /* 0x000fcc000001ff00 */
[----:B------:R-:W5:Y:S01]  /*2310*/  @P6 LDG.E.EL.128 R28, desc[UR22][R10.64] ;  /* 0x000000160a1c6981 */ /* 0x000f62000c2e1d00 */
[C---:B----4-:R-:W-:Y:S01]  /*2320*/  IMAD.U32 R45, R25.reuse, 0x10000, RZ ;  /* 0x00010000192d7824 */ /* 0x050fe200078e00ff */
[----:B------:R-:W-:Y:S01]  /*2330*/  PRMT R25, R25, 0x7632, R25 ;  /* 0x0000763219197816 */ /* 0x000fe20000000019 */
[C---:B------:R-:W-:Y:S01]  /*2340*/  IMAD.U32 R47, R26.reuse, 0x10000, RZ ;  /* 0x000100001a2f7824 */ /* 0x040fe200078e00ff */
[----:B------:R-:W-:Y:S01]  /*2350*/  PRMT R26, R26, 0x7632, R26 ;  /* 0x000076321a1a7816 */ /* 0x000fe2000000001a */
[----:B------:R-:W-:Y:S01]  /*2360*/  FADD R45, R134, R45 ;  /* 0x0000002d862d7221 */ /* 0x000fe20000000000 */
[----:B------:R-:W-:Y:S02]  /*2370*/  IMAD.U32 R43, R24, 0x10000, RZ ;  /* 0x00010000182b7824 */ /* 0x000fe400078e00ff */
[----:B------:R-:W-:Y:S01]  /*2380*/  FADD R47, R128, R47 ;  /* 0x0000002f802f7221 */ /* 0x000fe20000000000 */
[----:B------:R-:W-:Y:S01]  /*2390*/  IMAD.U32 R2, R25, 0x10000, RZ ;  /* 0x0001000019027824 */ /* 0x000fe200078e00ff */
[----:B------:R-:W-:Y:S01]  /*23a0*/  PRMT R24, R24, 0x7632, R24 ;  /* 0x0000763218187816 */ /* 0x000fe20000000018 */
[----:B------:R-:W-:-:S02]  /*23b0*/  IMAD.U32 R26, R26, 0x10000, RZ ;  /* 0x000100001a1a7824 */ /* 0x000fc400078e00ff */
[----:B------:R-:W-:Y:S01]  /*23c0*/  FADD R43, R132, R43 ;  /* 0x0000002b842b7221 */ /* 0x000fe20000000000 */
[----:B------:R-:W-:Y:S01]  /*23d0*/  FADD R2, R135, R2 ;  /* 0x0000000287027221 */ /* 0x000fe20000000000 */
[----:B------:R-:W-:Y:S01]  /*23e0*/  PRMT R0, R27, 0x7632, R0 ;  /* 0x000076321b007816 */ /* 0x000fe20000000000 */
[----:B------:R-:W-:Y:S01]  /*23f0*/  FADD R26, R129, R26 ;  /* 0x0000001a811a7221 */ /* 0x000fe20000000000 */
[----:B------:R-:W-:Y:S02]  /*2400*/  IMAD.U32 R24, R24, 0x10000, RZ ;  /* 0x0001000018187824 */ /* 0x000fe400078e00ff */
[----:B------:R-:W-:Y:S02]  /*2410*/  F2FP.BF16.F32.PACK_AB R85, R2, R45 ;  /* 0x0000002d0255723e */ /* 0x000fe400000010ff */
[----:B------:R-:W-:Y:S02]  /*2420*/  CS2R R44, SRZ ;  /* 0x00000000002c7805 */ /* 0x000fe4000001ff00 */
[----:B------:R-:W-:-:S02]  /*2430*/  F2FP.BF16.F32.PACK_AB R86, R26, R47 ;  /* 0x0000002f1a56723e */ /* 0x000fc400000010ff */
[----:B------:R-:W-:Y:S01]  /*2440*/  CS2R R46, SRZ ;  /* 0x00000000002e7805 */ /* 0x000fe2000001ff00 */
[----:B------:R-:W-:Y:S01]  /*2450*/  FADD R24, R133, R24 ;  /* 0x0000001885187221 */ /* 0x000fe20000000000 */
[----:B------:R-:W1:Y:S01]  /*2460*/  LDC.64 R2, c[0x0][0x228] ;  /* 0x00008a00ff027b82 */ /* 0x000e620000000a00 */
[----:B------:R-:W-:Y:S02]  /*2470*/  IMAD.U32 R27, R27, 0x10000, RZ ;  /* 0x000100001b1b7824 */ /* 0x000fe400078e00ff */
[----:B------:R-:W-:Y:S01]  /*2480*/  IMAD.U32 R0, R0, 0x10000, RZ ;  /* 0x0001000000007824 */ /* 0x000fe200078e00ff */
[----:B------:R-:W4:Y:S01]  /*2490*/  @P4 LDG.E.EL.128 R44, desc[UR22][R10.64] ;  /* 0x000000160a2c4981 */ /* 0x000f22000c2e1d00 */
[----:B------:R-:W-:Y:S02]  /*24a0*/  F2FP.BF16.F32.PACK_AB R84, R24, R43 ;  /* 0x0000002b1854723e */ /* 0x000fe400000010ff */
[----:B------:R-:W-:Y:S01]  /*24b0*/  CS2R R42, SRZ ;  /* 0x00000000002a7805 */ /* 0x000fe2000001ff00 */
[----:B------:R-:W-:Y:S01]  /*24c0*/  FADD R27, R130, R27 ;  /* 0x0000001b821b7221 */ /* 0x000fe20000000000 */
[----:B------:R-:W-:-:S04]  /*24d0*/  FADD R0, R131, R0 ;  /* 0x0000000083007221 */ /* 0x000fc80000000000 */
[----:B------:R-:W4:Y:S01]  /*24e0*/  @P3 LDG.E.EL.128 R40, desc[UR22][R10.64] ;  /* 0x000000160a283981 */ /* 0x000f22000c2e1d00 */
[----:B------:R-:W-:Y:S02]  /*24f0*/  F2FP.BF16.F32.PACK_AB R87, R0, R27 ;  /* 0x0000001b0057723e */ /* 0x000fe400000010ff */
[----:B------:R-:W-:Y:S02]  /*2500*/  CS2R R24, SRZ ;  /* 0x0000000000187805 */ /* 0x000fe4000001ff00 */
[----:B------:R-:W-:Y:S02]  /*2510*/  CS2R R26, SRZ ;  /* 0x00000000001a7805 */ /* 0x000fe4000001ff00 */
[----:B------:R-:W-:Y:S02]  /*2520*/  P2R R0, PR, RZ, 0x20 ;  /* 0x00000020ff007803 */ /* 0x000fe40000000000 */
[----:B------:R-:W-:Y:S02]  /*2530*/  ISETP.NE.AND P5, PT, R139, RZ, PT ;  /* 0x000000ff8b00720c */ /* 0x000fe40003fa5270 */
[----:B------:R1:W4:Y:S01]  /*2540*/  @P0 LDG.E.EL.128 R24, desc[UR22][R10.64] ;  /* 0x000000160a180981 */ /* 0x000322000c2e1d00 */
[C---:B--2---:R-:W-:Y:S01]  /*2550*/  IMAD.U32 R131, R72.reuse, 0x10000, RZ ;  /* 0x0001000048837824 */ /* 0x044fe200078e00ff */
[----:B------:R-:W-:Y:S01]  /*2560*/  PRMT R72, R72, 0x7632, R72 ;  /* 0x0000763248487816 */ /* 0x000fe20000000048 */
[----:B-1----:R-:W-:-:S04]  /*2570*/  IMAD.WIDE R128, R8, 0x2, R2 ;  /* 0x0000000208807825 */ /* 0x002fc800078e0202 */
[C---:B------:R-:W-:Y:S01]  /*2580*/  IMAD.U32 R133, R73.reuse, 0x10000, RZ ;  /* 0x0001000049857824 */ /* 0x040fe200078e00ff */
[----:B------:R-:W-:Y:S01]  /*2590*/  PRMT R73, R73, 0x7632, R73 ;  /* 0x0000763249497816 */ /* 0x000fe20000000049 */
[C---:B------:R-:W-:Y:S01]  /*25a0*/  IMAD.U32 R135, R74.reuse, 0x10000, RZ ;  /* 0x000100004a877824 */ /* 0x040fe200078e00ff */
[C---:B------:R-:W-:Y:S02]  /*25b0*/  PRMT R10, R75.reuse, 0x7632, R10 ;  /* 0x000076324b0a7816 */ /* 0x040fe4000000000a */
[----:B------:R-:W-:Y:S01]  /*25c0*/  PRMT R74, R74, 0x7632, R74 ;  /* 0x000076324a4a7816 */ /* 0x000fe2000000004a */
[----:B------:R1:W-:Y:S01]  /*25d0*/  @P5 STG.E.128 desc[UR22][R128.64], R84 ;  /* 0x0000005480005986 */ /* 0x0003e2000c101d16 */
[----:B------:R-:W-:Y:S01]  /*25e0*/  IMAD.U32 R75, R75, 0x10000, RZ ;  /* 0x000100004b4b7824 */ /* 0x000fe200078e00ff */
[----:B------:R-:W-:Y:S01]  /*25f0*/  P2R R130, PR, RZ, 0x10 ;  /* 0x00000010ff827803 */ /* 0x000fe20000000000 */
[----:B------:R-:W-:Y:S01]  /*2600*/  IMAD.U32 R10, R10, 0x10000, RZ ;  /* 0x000100000a0a7824 */ /* 0x000fe200078e00ff */
[----:B------:R-:W-:Y:S01]  /*2610*/  ISETP.NE.AND P4, PT, R143, RZ, PT ;  /* 0x000000ff8f00720c */ /* 0x000fe20003f85270 */
[----:B------:R-:W-:-:S02]  /*2620*/  IMAD.U32 R72, R72, 0x10000, RZ ;  /* 0x0001000048487824 */ /* 0x000fc400078e00ff */
[----:B------:R-:W-:Y:S02]  /*2630*/  IMAD.U32 R74, R74, 0x10000, RZ ;  /* 0x000100004a4a7824 */ /* 0x000fe400078e00ff */
[----:B------:R-:W-:Y:S01]  /*2640*/  FADD R75, R126, R75 ;  /* 0x0000004b7e4b7221 */ /* 0x000fe20000000000 */
[----:B------:R-:W-:Y:S01]  /*2650*/  FADD R10, R127, R10 ;  /* 0x0000000a7f0a7221 */ /* 0x000fe20000000000 */
[----:B------:R-:W-:Y:S01]  /*2660*/  FADD R120, R120, R131 ;  /* 0x0000008378787221 */ /* 0x000fe20000000000 */
[----:B------:R-:W-:Y:S01]  /*2670*/  FADD R122, R122, R133 ;  /* 0x000000857a7a7221 */ /* 0x000fe20000000000 */
[----:B------:R-:W-:Y:S01]  /*2680*/  FADD R124, R124, R135 ;  /* 0x000000877c7c7221 */ /* 0x000fe20000000000 */
[----:B------:R-:W-:Y:S01]  /*2690*/  FADD R121, R121, R72 ;  /* 0x0000004879797221 */ /* 0x000fe20000000000 */
[----:B------:R-:W-:Y:S01]  /*26a0*/  FADD R125, R125, R74 ;  /* 0x0000004a7d7d7221 */ /* 0x000fe20000000000 */
[----:B-1----:R-:W-:Y:S02]  /*26b0*/  IMAD.U32 R84, R73, 0x10000, RZ ;  /* 0x0001000049547824 */ /* 0x002fe400078e00ff */
[----:B------:R-:W-:-:S02]  /*26c0*/  VIADD R11, R8, 0x6000 ;  /* 0x00006000080b7836 */ /* 0x000fc40000000000 */
[----:B------:R-:W-:Y:S01]  /*26d0*/  FADD R73, R123, R84 ;  /* 0x000000547b497221 */ /* 0x000fe20000000000 */
[----:B------:R-:W-:Y:S01]  /*26e0*/  F2FP.BF16.F32.PACK_AB R75, R10, R75 ;  /* 0x0000004b0a4b723e */ /* 0x000fe200000010ff */
[----:B------:R-:W-:Y:S01]  /*26f0*/  IMAD.WIDE R10, R11, 0x2, R2 ;  /* 0x000000020b0a7825 */ /* 0x000fe200078e0202 */
[----:B------:R-:W-:Y:S02]  /*2700*/  F2FP.BF16.F32.PACK_AB R72, R121, R120 ;  /* 0x000000787948723e */ /* 0x000fe400000010ff */
[----:B------:R-:W-:Y:S01]  /*2710*/  F2FP.BF16.F32.PACK_AB R73, R73, R122 ;  /* 0x0000007a4949723e */ /* 0x000fe200000010ff */
[----:B---3--:R-:W-:Y:S01]  /*2720*/  IMAD.U32 R87, R69, 0x10000, RZ ;  /* 0x0001000045577824 */ /* 0x008fe200078e00ff */
[----:B------:R-:W-:Y:S01]  /*2730*/  F2FP.BF16.F32.PACK_AB R74, R125, R124 ;  /* 0x0000007c7d4a723e */ /* 0x000fe200000010ff */
[----:B------:R-:W-:Y:S01]  /*2740*/  IMAD.U32 R85, R68, 0x10000, RZ ;  /* 0x0001000044557824 */ /* 0x000fe200078e00ff */
[----:B------:R-:W-:Y:S01]  /*2750*/  PRMT R69, R69, 0x7632, R69 ;  /* 0x0000763245457816 */ /* 0x000fe20000000045 */
[----:B------:R-:W-:Y:S01]  /*2760*/  IMAD.U32 R121, R70, 0x10000, RZ ;  /* 0x0001000046797824 */ /* 0x000fe200078e00ff */
[----:B------:R-:W-:-:S02]  /*2770*/  PRMT R68, R68, 0x7632, R68 ;  /* 0x0000763244447816 */ /* 0x000fc40000000044 */
[----:B------:R-:W-:Y:S02]  /*2780*/  PRMT R70, R70, 0x7632, R70 ;  /* 0x0000763246467816 */ /* 0x000fe40000000046 */
[C---:B------:R-:W-:Y:S01]  /*2790*/  PRMT R84, R71.reuse, 0x7632, R84 ;  /* 0x0000763247547816 */ /* 0x040fe20000000054 */
[----:B------:R1:W-:Y:S01]  /*27a0*/  @P4 STG.E.128 desc[UR22][R10.64], R72 ;  /* 0x000000480a004986 */ /* 0x0003e2000c101d16 */
[----:B------:R-:W-:Y:S01]  /*27b0*/  IMAD.U32 R71, R71, 0x10000, RZ ;  /* 0x0001000047477824 */ /* 0x000fe200078e00ff */
[----:B------:R-:W-:Y:S01]  /*27c0*/  ISETP.NE.AND P5, PT, R144, RZ, PT ;  /* 0x000000ff9000720c */ /* 0x000fe20003fa5270 */
[----:B------:R-:W-:Y:S02]  /*27d0*/  IMAD.U32 R68, R68, 0x10000, RZ ;  /* 0x0001000044447824 */ /* 0x000fe400078e00ff */
[----:B------:R-:W-:Y:S02]  /*27e0*/  IMAD.U32 R70, R70, 0x10000, RZ ;  /* 0x0001000046467824 */ /* 0x000fe400078e00ff */
[----:B------:R-:W-:-:S02]  /*27f0*/  IMAD.U32 R84, R84, 0x10000, RZ ;  /* 0x0001000054547824 */ /* 0x000fc400078e00ff */
[----:B------:R-:W-:Y:S01]  /*2800*/  FADD R87, R114, R87 ;  /* 0x0000005772577221 */ /* 0x000fe20000000000 */
[----:B------:R-:W-:Y:S01]  /*2810*/  FADD R85, R112, R85 ;  /* 0x0000005570557221 */ /* 0x000fe20000000000 */
[----:B-----5:R-:W-:Y:S01]  /*2820*/  FADD R116, R116, R121 ;  /* 0x0000007974747221 */ /* 0x020fe20000000000 */
[----:B------:R-:W-:Y:S01]  /*2830*/  FADD R71, R118, R71 ;  /* 0x0000004776477221 */ /* 0x000fe20000000000 */
[----:B------:R-:W-:Y:S01]  /*2840*/  FADD R68, R113, R68 ;  /* 0x0000004471447221 */ /* 0x000fe20000000000 */
[----:B------:R-:W-:Y:S01]  /*2850*/  FADD R117, R117, R70 ;  /* 0x0000004675757221 */ /* 0x000fe20000000000 */
[----:B-1----:R-:W-:Y:S02]  /*2860*/  IMAD.U32 R10, R69, 0x10000, RZ ;  /* 0x00010000450a7824 */ /* 0x002fe400078e00ff */
[----:B------:R-:W-:Y:S01]  /*2870*/  FADD R84, R119, R84 ;  /* 0x0000005477547221 */ /* 0x000fe20000000000 */
[----:B------:R-:W-:Y:S02]  /*2880*/  VIADD R11, R8, 0xc000 ;  /* 0x0000c000080b7836 */ /* 0x000fe40000000000 */
[----:B------:R-:W-:Y:S01]  /*2890*/  FADD R10, R115, R10 ;  /* 0x0000000a730a7221 */ /* 0x000fe20000000000 */
[----:B------:R-:W-:Y:S01]  /*28a0*/  F2FP.BF16.F32.PACK_AB R68, R68, R85 ;  /* 0x000000554444723e */ /* 0x000fe200000010ff */
[----:B------:R-:W-:Y:S01]  /*28b0*/  IMAD.U32 R75, R65, 0x10000, RZ ;  /* 0x00010000414b7824 */ /* 0x000fe200078e00ff */
[----:B------:R-:W-:-:S02]  /*28c0*/  F2FP.BF16.F32.PACK_AB R70, R117, R116 ;  /* 0x000000747546723e */ /* 0x000fc400000010ff */
[----:B------:R-:W-:Y:S01]  /*28d0*/  F2FP.BF16.F32.PACK_AB R69, R10, R87 ;  /* 0x000000570a45723e */ /* 0x000fe200000010ff */
[----:B------:R-:W-:Y:S01]  /*28e0*/  IMAD.WIDE R10, R11, 0x2, R2 ;  /* 0x000000020b0a7825 */ /* 0x000fe200078e0202 */
[----:B------:R-:W-:Y:S02]  /*28f0*/  F2FP.BF16.F32.PACK_AB R71, R84, R71 ;  /* 0x000000475447723e */ /* 0x000fe400000010ff */
[----:B------:R-:W-:Y:S01]  /*2900*/  PRMT R65, R65, 0x7632, R65 ;  /* 0x0000763241417816 */ /* 0x000fe20000000041 */
[----:B------:R-:W-:Y:S01]  /*2910*/  IMAD.U32 R73, R64, 0x10000, RZ ;  /* 0x0001000040497824 */ /* 0x000fe200078e00ff */
[C---:B------:R-:W-:Y:S01]  /*2920*/  PRMT R72, R67.reuse, 0x7632, R72 ;  /* 0x0000763243487816 */ /* 0x040fe20000000048 */
[----:B------:R-:W-:Y:S01]  /*2930*/  IMAD.U32 R85, R66, 0x10000, RZ ;  /* 0x0001000042557824 */ /* 0x000fe200078e00ff */
[----:B------:R-:W-:Y:S02]  /*2940*/  PRMT R64, R64, 0x7632, R64 ;  /* 0x0000763240407816 */ /* 0x000fe40000000040 */
[----:B------:R-:W-:Y:S01]  /*2950*/  PRMT R66, R66, 0x7632, R66 ;  /* 0x0000763242427816 */ /* 0x000fe20000000042 */
[----:B------:R1:W-:Y:S01]  /*2960*/  @P5 STG.E.128 desc[UR22][R10.64], R68 ;  /* 0x000000440a005986 */ /* 0x0003e2000c101d16 */
[----:B------:R-:W-:-:S02]  /*2970*/  IMAD.U32 R67, R67, 0x10000, RZ ;  /* 0x0001000043437824 */ /* 0x000fc400078e00ff */
[----:B------:R-:W-:Y:S01]  /*2980*/  IMAD.U32 R72, R72, 0x10000, RZ ;  /* 0x0001000048487824 */ /* 0x000fe200078e00ff */
[----:B------:R-:W-:Y:S01]  /*2990*/  ISETP.NE.AND P4, PT, R142, RZ, PT ;  /* 0x000000ff8e00720c */ /* 0x000fe20003f85270 */
[----:B------:R-:W-:Y:S02]  /*29a0*/  IMAD.U32 R64, R64, 0x10000, RZ ;  /* 0x0001000040407824 */ /* 0x000fe400078e00ff */
[----:B------:R-:W-:Y:S02]  /*29b0*/  IMAD.U32 R66, R66, 0x10000, RZ ;  /* 0x0001000042427824 */ /* 0x000fe400078e00ff */
[----:B------:R-:W-:Y:S01]  /*29c0*/  FADD R75, R106, R75 ;  /* 0x0000004b6a4b7221 */ /* 0x000fe20000000000 */
[----:B------:R-:W-:Y:S01]  /*29d0*/  FADD R67, R110, R67 ;  /* 0x000000436e437221 */ /* 0x000fe20000000000 */
[----:B------:R-:W-:Y:S01]  /*29e0*/  FADD R72, R111, R72 ;  /* 0x000000486f487221 */ /* 0x000fe20000000000 */
[----:B------:R-:W-:Y:S01]  /*29f0*/  FADD R73, R104, R73 ;  /* 0x0000004968497221 */ /* 0x000fe20000000000 */
[----:B------:R-:W-:Y:S01]  /*2a00*/  FADD R85, R108, R85 ;  /* 0x000000556c557221 */ /* 0x000fe20000000000 */
[----:B------:R-:W-:Y:S01]  /*2a10*/  FADD R64, R105, R64 ;  /* 0x0000004069407221 */ /* 0x000fe20000000000 */
[----:B-1----:R-:W-:-:S02]  /*2a20*/  IMAD.U32 R10, R65, 0x10000, RZ ;  /* 0x00010000410a7824 */ /* 0x002fc400078e00ff */
[----:B------:R-:W-:Y:S01]  /*2a30*/  FADD R66, R109, R66 ;  /* 0x000000426d427221 */ /* 0x000fe20000000000 */
[----:B------:R-:W-:Y:S02]  /*2a40*/  VIADD R11, R8, 0x12000 ;  /* 0x00012000080b7836 */ /* 0x000fe40000000000 */
[----:B------:R-:W-:Y:S01]  /*2a50*/  FADD R10, R107, R10 ;  /* 0x0000000a6b0a7221 */ /* 0x000fe20000000000 */
[----:B------:R-:W-:Y:S01]  /*2a60*/  F2FP.BF16.F32.PACK_AB R107, R72, R67 ;  /* 0x00000043486b723e */ /* 0x000fe200000010ff */
[----:B------:R-:W-:Y:S01]  /*2a70*/  IMAD.U32 R67, R61, 0x10000, RZ ;  /* 0x000100003d437824 */ /* 0x000fe200078e00ff */
[----:B------:R-:W-:Y:S02]  /*2a80*/  F2FP.BF16.F32.PACK_AB R104, R64, R73 ;  /* 0x000000494068723e */ /* 0x000fe400000010ff */
[----:B------:R-:W-:Y:S01]  /*2a90*/  F2FP.BF16.F32.PACK_AB R105, R10, R75 ;  /* 0x0000004b0a69723e */ /* 0x000fe200000010ff */
[----:B------:R-:W-:Y:S01]  /*2aa0*/  IMAD.WIDE R10, R11, 0x2, R2 ;  /* 0x000000020b0a7825 */ /* 0x000fe200078e0202 */
[----:B------:R-:W-:-:S02]  /*2ab0*/  F2FP.BF16.F32.PACK_AB R106, R66, R85 ;  /* 0x00000055426a723e */ /* 0x000fc400000010ff */
[----:B------:R-:W-:Y:S01]  /*2ac0*/  PRMT R61, R61, 0x7632, R61 ;  /* 0x000076323d3d7816 */ /* 0x000fe2000000003d */
[----:B------:R-:W-:Y:S01]  /*2ad0*/  IMAD.U32 R65, R60, 0x10000, RZ ;  /* 0x000100003c417824 */ /* 0x000fe200078e00ff */
[C---:B------:R-:W-:Y:S01]  /*2ae0*/  PRMT R64, R63.reuse, 0x7632, R64 ;  /* 0x000076323f407816 */ /* 0x040fe20000000040 */
[----:B------:R-:W-:Y:S01]  /*2af0*/  IMAD.U32 R69, R62, 0x10000, RZ ;  /* 0x000100003e457824 */ /* 0x000fe200078e00ff */
[----:B------:R-:W-:Y:S02]  /*2b00*/  PRMT R60, R60, 0x7632, R60 ;  /* 0x000076323c3c7816 */ /* 0x000fe4000000003c */
[----:B------:R-:W-:Y:S01]  /*2b10*/  PRMT R62, R62, 0x7632, R62 ;  /* 0x000076323e3e7816 */ /* 0x000fe2000000003e */
[----:B------:R1:W-:Y:S01]  /*2b20*/  @P4 STG.E.128 desc[UR22][R10.64], R104 ;  /* 0x000000680a004986 */ /* 0x0003e2000c101d16 */
[----:B------:R-:W-:Y:S02]  /*2b30*/  IMAD.U32 R63, R63, 0x10000, RZ ;  /* 0x000100003f3f7824 */ /* 0x000fe400078e00ff */
        /* <DEDUP_REMOVED lines=10> */
[----:B-1----:R-:W-:Y:S02]  /*2be0*/  IMAD.U32 R10, R61, 0x10000, RZ ;  /* 0x000100003d0a7824 */ /* 0x002fe400078e00ff */
[----:B------:R-:W-:Y:S01]  /*2bf0*/  FADD R62, R101, R62 ;  /* 0x0000003e653e7221 */ /* 0x000fe20000000000 */
[----:B------:R-:W-:-:S02]  /*2c00*/  VIADD R11, R8, 0x18000 ;  /* 0x00018000080b7836 */ /* 0x000fc40000000000 */
[----:B------:R-:W-:Y:S01]  /*2c10*/  FADD R10, R99, R10 ;  /* 0x0000000a630a7221 */ /* 0x000fe20000000000 */
[----:B------:R-:W-:Y:S01]  /*2c20*/  F2FP.BF16.F32.PACK_AB R75, R64, R63 ;  /* 0x0000003f404b723e */ /* 0x000fe200000010ff */
[----:B------:R-:W-:Y:S01]  /*2c30*/  IMAD.U32 R61, R56, 0x10000, RZ ;  /* 0x00010000383d7824 */ /* 0x000fe200078e00ff */
[----:B------:R-:W-:Y:S01]  /*2c40*/  F2FP.BF16.F32.PACK_AB R72, R60, R65 ;  /* 0x000000413c48723e */ /* 0x000fe200000010ff */
[----:B------:R-:W-:Y:S01]  /*2c50*/  IMAD.U32 R63, R57, 0x10000, RZ ;  /* 0x00010000393f7824 */ /* 0x000fe200078e00ff */
[----:B------:R-:W-:Y:S01]  /*2c60*/  F2FP.BF16.F32.PACK_AB R73, R10, R67 ;  /* 0x000000430a49723e */ /* 0x000fe200000010ff */
[----:B------:R-:W-:Y:S01]  /*2c70*/  IMAD.WIDE R10, R11, 0x2, R2 ;  /* 0x000000020b0a7825 */ /* 0x000fe200078e0202 */
[----:B------:R-:W-:Y:S02]  /*2c80*/  F2FP.BF16.F32.PACK_AB R74, R62, R69 ;  /* 0x000000453e4a723e */ /* 0x000fe400000010ff */
[----:B------:R-:W-:Y:S01]  /*2c90*/  PRMT R56, R56, 0x7632, R56 ;  /* 0x0000763238387816 */ /* 0x000fe20000000038 */
[----:B------:R-:W-:Y:S01]  /*2ca0*/  IMAD.U32 R65, R58, 0x10000, RZ ;  /* 0x000100003a417824 */ /* 0x000fe200078e00ff */
[----:B------:R-:W-:-:S02]  /*2cb0*/  PRMT R57, R57, 0x7632, R57 ;  /* 0x0000763239397816 */ /* 0x000fc40000000039 */
[C---:B------:R-:W-:Y:S02]  /*2cc0*/  PRMT R60, R59.reuse, 0x7632, R60 ;  /* 0x000076323b3c7816 */ /* 0x040fe4000000003c */
[----:B------:R-:W-:Y:S01]  /*2cd0*/  PRMT R58, R58, 0x7632, R58 ;  /* 0x000076323a3a7816 */ /* 0x000fe2000000003a */
[----:B------:R1:W-:Y:S01]  /*2ce0*/  @P5 STG.E.128 desc[UR22][R10.64], R72 ;  /* 0x000000480a005986 */ /* 0x0003e2000c101d16 */
[----:B------:R-:W-:Y:S02]  /*2cf0*/  IMAD.U32 R59, R59, 0x10000, RZ ;  /* 0x000100003b3b7824 */ /* 0x000fe400078e00ff */
[----:B------:R-:W-:Y:S02]  /*2d00*/  IMAD.U32 R56, R56, 0x10000, RZ ;  /* 0x0001000038387824 */ /* 0x000fe400078e00ff */
[----:B------:R-:W-:Y:S01]  /*2d10*/  IMAD.U32 R60, R60, 0x10000, RZ ;  /* 0x000100003c3c7824 */ /* 0x000fe200078e00ff */
[----:B------:R-:W-:Y:S01]  /*2d20*/  ISETP.NE.AND P4, PT, R140, RZ, PT ;  /* 0x000000ff8c00720c */ /* 0x000fe20003f85270 */
[----:B------:R-:W-:-:S02]  /*2d30*/  IMAD.U32 R58, R58, 0x10000, RZ ;  /* 0x000100003a3a7824 */ /* 0x000fc400078e00ff */
        /* <DEDUP_REMOVED lines=12> */
[----:B------:R-:W-:Y:S01]  /*2e00*/  F2FP.BF16.F32.PACK_AB R71, R60, R59 ;  /* 0x0000003b3c47723e */ /* 0x000fe200000010ff */
[----:B------:R-:W-:Y:S01]  /*2e10*/  IMAD.U32 R59, R53, 0x10000, RZ ;  /* 0x00010000353b7824 */ /* 0x000fe200078e00ff */
[----:B------:R-:W-:Y:S01]  /*2e20*/  F2FP.BF16.F32.PACK_AB R69, R10, R63 ;  /* 0x0000003f0a45723e */ /* 0x000fe200000010ff */
[----:B------:R-:W-:Y:S01]  /*2e30*/  IMAD.WIDE R10, R11, 0x2, R2 ;  /* 0x000000020b0a7825 */ /* 0x000fe200078e0202 */
[----:B------:R-:W-:-:S02]  /*2e40*/  F2FP.BF16.F32.PACK_AB R70, R58, R65 ;  /* 0x000000413a46723e */ /* 0x000fc400000010ff */
[----:B------:R-:W-:Y:S01]  /*2e50*/  PRMT R53, R53, 0x7632, R53 ;  /* 0x0000763235357816 */ /* 0x000fe20000000035 */
[----:B------:R-:W-:Y:S01]  /*2e60*/  IMAD.U32 R57, R52, 0x10000, RZ ;  /* 0x0001000034397824 */ /* 0x000fe200078e00ff */
[----:B------:R-:W-:Y:S02]  /*2e70*/  PRMT R54, R54, 0x7632, R54 ;  /* 0x0000763236367816 */ /* 0x000fe40000000036 */
[----:B------:R-:W-:Y:S01]  /*2e80*/  PRMT R52, R52, 0x7632, R52 ;  /* 0x0000763234347816 */ /* 0x000fe20000000034 */
[----:B------:R1:W-:Y:S02]  /*2e90*/  @P4 STG.E.128 desc[UR22][R10.64], R68 ;  /* 0x000000440a004986 */ /* 0x0003e4000c101d16 */
[----:B------:R-:W-:Y:S02]  /*2ea0*/  IMAD.U32 R54, R54, 0x10000, RZ ;  /* 0x0001000036367824 */ /* 0x000fe400078e00ff */
[----:B------:R-:W-:Y:S02]  /*2eb0*/  IMAD.U32 R52, R52, 0x10000, RZ ;  /* 0x0001000034347824 */ /* 0x000fe400078e00ff */
[----:B------:R-:W-:Y:S01]  /*2ec0*/  FADD R18, R18, R59 ;  /* 0x0000003b12127221 */ /* 0x000fe20000000000 */
[----:B------:R-:W-:Y:S01]  /*2ed0*/  FADD R20, R20, R61 ;  /* 0x0000003d14147221 */ /* 0x000fe20000000000 */
[----:B------:R-:W-:Y:S01]  /*2ee0*/  FADD R21, R21, R54 ;  /* 0x0000003615157221 */ /* 0x000fe20000000000 */
[----:B------:R-:W-:Y:S01]  /*2ef0*/  FADD R52, R17, R52 ;  /* 0x0000003411347221 */ /* 0x000fe20000000000 */
[----:B------:R-:W-:-:S02]  /*2f00*/  IMAD.U32 R17, R48, 0x10000, RZ ;  /* 0x0001000030117824 */ /* 0x000fc400078e00ff */
[----:B-1----:R-:W-:-:S04]  /*2f10*/  IMAD.U32 R10, R53, 0x10000, RZ ;  /* 0x00010000350a7824 */ /* 0x002fc800078e00ff */
[----:B------:R-:W-:Y:S01]  /*2f20*/  FADD R19, R19, R10 ;  /* 0x0000000a13137221 */ /* 0x000fe20000000000 */
[----:B------:R-:W-:Y:S01]  /*2f30*/  F2FP.BF16.F32.PACK_AB R54, R21, R20 ;  /* 0x000000141536723e */ /* 0x000fe200000010ff */
[----:B------:R-:W-:Y:S02]  /*2f40*/  IMAD.U32 R21, R50, 0x10000, RZ ;  /* 0x0001000032157824 */ /* 0x000fe400078e00ff */
[----:B------:R-:W-:Y:S01]  /*2f50*/  FADD R17, R4, R17 ;  /* 0x0000001104117221 */ /* 0x000fe20000000000 */
[----:B------:R-:W-:Y:S01]  /*2f60*/  F2FP.BF16.F32.PACK_AB R53, R19, R18 ;  /* 0x000000121335723e */ /* 0x000fe200000010ff */
[C---:B------:R-:W-:Y:S01]  /*2f70*/  IMAD.U32 R19, R49.reuse, 0x10000, RZ ;  /* 0x0001000031137824 */ /* 0x040fe200078e00ff */
[----:B------:R-:W-:Y:S02]  /*2f80*/  PRMT R48, R48, 0x7632, R48 ;  /* 0x0000763230307816 */ /* 0x000fe40000000030 */
[----:B------:R-:W-:Y:S02]  /*2f90*/  PRMT R49, R49, 0x7632, R49 ;  /* 0x0000763231317816 */ /* 0x000fe40000000031 */
[----:B------:R-:W-:-:S02]  /*2fa0*/  PRMT R50, R50, 0x7632, R50 ;  /* 0x0000763232327816 */ /* 0x000fc40000000032 */
[----:B------:R-:W-:Y:S01]  /*2fb0*/  PRMT R4, R51, 0x7632, R4 ;  /* 0x0000763233047816 */ /* 0x000fe20000000004 */
[----:B------:R-:W-:Y:S01]  /*2fc0*/  FADD R57, R16, R57 ;  /* 0x0000003910397221 */ /* 0x000fe20000000000 */
[----:B------:R-:W-:Y:S01]  /*2fd0*/  PRMT R16, R55, 0x7632, R16 ;  /* 0x0000763237107816 */ /* 0x000fe20000000010 */
[----:B------:R-:W-:Y:S01]  /*2fe0*/  FADD R19, R6, R19 ;  /* 0x0000001306137221 */ /* 0x000fe20000000000 */
[----:B------:R-:W-:Y:S02]  /*2ff0*/  IMAD.U32 R51, R51, 0x10000, RZ ;  /* 0x0001000033337824 */ /* 0x000fe400078e00ff */
[----:B------:R-:W-:Y:S02]  /*3000*/  IMAD.U32 R48, R48, 0x10000, RZ ;  /* 0x0001000030307824 */ /* 0x000fe400078e00ff */
[----:B------:R-:W-:Y:S02]  /*3010*/  IMAD.U32 R6, R49, 0x10000, RZ ;  /* 0x0001000031067824 */ /* 0x000fe400078e00ff */
[----:B------:R-:W-:-:S02]  /*3020*/  IMAD.U32 R50, R50, 0x10000, RZ ;  /* 0x0001000032327824 */ /* 0x000fc400078e00ff */
[----:B------:R-:W-:Y:S02]  /*3030*/  IMAD.U32 R4, R4, 0x10000, RZ ;  /* 0x0001000004047824 */ /* 0x000fe400078e00ff */
[----:B------:R-:W-:Y:S01]  /*3040*/  FADD R12, R12, R21 ;  /* 0x000000150c0c7221 */ /* 0x000fe20000000000 */
[----:B------:R-:W-:Y:S02]  /*3050*/  IMAD.U32 R16, R16, 0x10000, RZ ;  /* 0x0001000010107824 */ /* 0x000fe400078e00ff */
[----:B------:R-:W-:Y:S01]  /*3060*/  FADD R14, R14, R51 ;  /* 0x000000330e0e7221 */ /* 0x000fe20000000000 */
[----:B------:R-:W-:Y:S01]  /*3070*/  FADD R48, R5, R48 ;  /* 0x0000003005307221 */ /* 0x000fe20000000000 */
[----:B------:R-:W-:Y:S01]  /*3080*/  FADD R6, R7, R6 ;  /* 0x0000000607067221 */ /* 0x000fe20000000000 */
[----:B------:R-:W-:Y:S01]  /*3090*/  FADD R13, R13, R50 ;  /* 0x000000320d0d7221 */ /* 0x000fe20000000000 */
[----:B------:R-:W-:Y:S01]  /*30a0*/  FADD R15, R15, R4 ;  /* 0x000000040f0f7221 */ /* 0x000fe20000000000 */
[----:B------:R-:W-:Y:S01]  /*30b0*/  FADD R23, R23, R16 ;  /* 0x0000001017177221 */ /* 0x000fe20000000000 */
[----:B------:R-:W-:-:S02]  /*30c0*/  F2FP.BF16.F32.PACK_AB R48, R48, R17 ;  /* 0x000000113030723e */ /* 0x000fc400000010ff */
[----:B------:R-:W-:Y:S02]  /*30d0*/  F2FP.BF16.F32.PACK_AB R49, R6, R19 ;  /* 0x000000130631723e */ /* 0x000fe400000010ff */
[----:B------:R-:W-:Y:S01]  /*30e0*/  F2FP.BF16.F32.PACK_AB R50, R13, R12 ;  /* 0x0000000c0d32723e */ /* 0x000fe200000010ff */
[----:B------:R-:W1:Y:S01]  /*30f0*/  LDS.128 R16, [R9+0x10] ;  /* 0x0000100009107984 */ /* 0x000e620000000c00 */
[----:B------:R-:W-:-:S03]  /*3100*/  F2FP.BF16.F32.PACK_AB R51, R15, R14 ;  /* 0x0000000e0f33723e */ /* 0x000fc600000010ff */
[----:B------:R-:W2:Y:S01]  /*3110*/  LDS.128 R12, [R9] ;  /* 0x00000000090c7984 */ /* 0x000ea20000000c00 */
[----:B------:R-:W-:-:S04]  /*3120*/  IMAD.U32 R55, R55, 0x10000, RZ ;  /* 0x0001000037377824 */ /* 0x000fc800078e00ff */
[----:B------:R-:W-:Y:S01]  /*3130*/  FADD R22, R22, R55 ;  /* 0x0000003716167221 */ /* 0x000fe20000000000 */
[----:B------:R-:W-:Y:S01]  /*3140*/  IMAD.U32 R21, R80, 0x10000, RZ ;  /* 0x0001000050157824 */ /* 0x000fe200078e00ff */
[----:B------:R-:W-:-:S03]  /*3150*/  ISETP.NE.AND P5, PT, R137, RZ, PT ;  /* 0x000000ff8900720c */ /* 0x000fc60003fa5270 */
[----:B------:R-:W-:Y:S01]  /*3160*/  F2FP.BF16.F32.PACK_AB R55, R23, R22 ;  /* 0x000000161737723e */ /* 0x000fe200000010ff */
[----:B------:R-:W-:Y:S01]  /*3170*/  IMAD.U32 R23, R82, 0x10000, RZ ;  /* 0x0001000052177824 */ /* 0x000fe200078e00ff */
[----:B------:R-:W-:Y:S01]  /*3180*/  ISETP.NE.AND P4, PT, R136, RZ, PT ;  /* 0x000000ff8800720c */ /* 0x000fe20003f85270 */
[----:B------:R-:W-:Y:S01]  /*3190*/  VIADD R11, R8, 0x24000 ;  /* 0x00024000080b7836 */ /* 0x000fe20000000000 */
[----:B------:R-:W-:Y:S01]  /*31a0*/  F2FP.BF16.F32.PACK_AB R52, R52, R57 ;  /* 0x000000393434723e */ /* 0x000fe200000010ff */
[----:B------:R-:W-:Y:S01]  /*31b0*/  VIADD R5, R8, 0x2a000 ;  /* 0x0002a00008057836 */ /* 0x000fe20000000000 */
[----:B------:R-:W-:Y:S01]  /*31c0*/  PRMT R6, R80, 0x7632, R6 ;  /* 0x0000763250067816 */ /* 0x000fe20000000006 */
[----:B------:R-:W-:Y:S01]  /*31d0*/  IMAD.WIDE R10, R11, 0x2, R2 ;  /* 0x000000020b0a7825 */ /* 0x000fe200078e0202 */
[----:B------:R-:W-:Y:S01]  /*31e0*/  PRMT R7, R81, 0x7632, R7 ;  /* 0x0000763251077816 */ /* 0x000fe20000000007 */
[----:B------:R-:W-:Y:S02]  /*31f0*/  LDS.128 R56, [R9+0x1110] ;  /* 0x0011100009387984 */ /* 0x000fe40000000c00 */
[----:B------:R-:W-:-:S02]  /*3200*/  IMAD.WIDE R4, R5, 0x2, R2 ;  /* 0x0000000205047825 */ /* 0x000fc400078e0202 */
[----:B------:R3:W-:Y:S02]  /*3210*/  @P5 STG.E.128 desc[UR22][R10.64], R52 ;  /* 0x000000340a005986 */ /* 0x0007e4000c101d16 */
[----:B------:R-:W-:Y:S02]  /*3220*/  IMAD.U32 R6, R6, 0x10000, RZ ;  /* 0x0001000006067824 */ /* 0x000fe400078e00ff */
[----:B-1----:R-:W-:Y:S01]  /*3230*/  FADD R16, R16, R23 ;  /* 0x0000001710107221 */ /* 0x002fe20000000000 */
[----:B--2---:R-:W-:Y:S02]  /*3240*/  FADD R12, R12, R21 ;  /* 0x000000150c0c7221 */ /* 0x004fe40000000000 */
[----:B------:R-:W1:Y:S01]  /*3250*/  LDS.128 R20, [R9+0x1100] ;  /* 0x0011000009147984 */ /* 0x000e620000000c00 */
[----:B---3--:R-:W-:Y:S02]  /*3260*/  PRMT R10, R82, 0x7632, R10 ;  /* 0x00007632520a7816 */ /* 0x008fe4000000000a */
[----:B------:R-:W-:Y:S01]  /*3270*/  PRMT R11, R83, 0x7632, R11 ;  /* 0x00007632530b7816 */ /* 0x000fe2000000000b */
[----:B------:R2:W-:Y:S01]  /*3280*/  @P4 STG.E.128 desc[UR22][R4.64], R48 ;  /* 0x0000003004004986 */ /* 0x0005e2000c101d16 */
[----:B------:R-:W-:Y:S01]  /*3290*/  FADD R13, R13, R6 ;  /* 0x000000060d0d7221 */ /* 0x000fe20000000000 */
[----:B------:R-:W-:Y:S01]  /*32a0*/  IMAD.U32 R81, R81, 0x10000, RZ ;  /* 0x0001000051517824 */ /* 0x000fe200078e00ff */
[----:B------:R-:W-:Y:S01]  /*32b0*/  ISETP.NE.AND P5, PT, R138, RZ, PT ;  /* 0x000000ff8a00720c */ /* 0x000fe20003fa5270 */
[----:B------:R-:W-:-:S02]  /*32c0*/  IMAD.U32 R83, R83, 0x10000, RZ ;  /* 0x0001000053537824 */ /* 0x000fc400078e00ff */
[----:B------:R-:W-:Y:S02]  /*32d0*/  IMAD.U32 R10, R10, 0x10000, RZ ;  /* 0x000100000a0a7824 */ /* 0x000fe400078e00ff */
[----:B------:R-:W-:Y:S02]  /*32e0*/  IMAD.U32 R6, R11, 0x10000, RZ ;  /* 0x000100000b067824 */ /* 0x000fe400078e00ff */
[----:B------:R-:W-:Y:S01]  /*32f0*/  FADD R14, R14, R81 ;  /* 0x000000510e0e7221 */ /* 0x000fe20000000000 */
[----:B------:R-:W-:Y:S01]  /*3300*/  FADD R18, R18, R83 ;  /* 0x0000005312127221 */ /* 0x000fe20000000000 */
[----:B------:R-:W-:Y:S01]  /*3310*/  FADD R17, R17, R10 ;  /* 0x0000000a11117221 */ /* 0x000fe20000000000 */
[----:B------:R-:W-:Y:S01]  /*3320*/  FADD R19, R19, R6 ;  /* 0x0000000613137221 */ /* 0x000fe20000000000 */
[----:B--2---:R-:W-:Y:S02]  /*3330*/  IMAD.U32 R4, R7, 0x10000, RZ ;  /* 0x0001000007047824 */ /* 0x004fe400078e00ff */
[----:B------:R-:W-:-:S02]  /*3340*/  VIADD R5, R8, 0x30000 ;  /* 0x0003000008057836 */ /* 0x000fc40000000000 */
[----:B------:R-:W-:Y:S01]  /*3350*/  FADD R15, R15, R4 ;  /* 0x000000040f0f7221 */ /* 0x000fe20000000000 */
[----:B------:R-:W-:Y:S01]  /*3360*/  F2FP.BF16.F32.PACK_AB R48, R13, R12 ;  /* 0x0000000c0d30723e */ /* 0x000fe200000010ff */
[----:B------:R-:W-:Y:S01]  /*3370*/  IMAD.WIDE R4, R5, 0x2, R2 ;  /* 0x0000000205047825 */ /* 0x000fe200078e0202 */
[----:B------:R-:W-:Y:S02]  /*3380*/  F2FP.BF16.F32.PACK_AB R50, R17, R16 ;  /* 0x000000101132723e */ /* 0x000fe400000010ff */
[----:B------:R-:W-:Y:S02]  /*3390*/  F2FP.BF16.F32.PACK_AB R49, R15, R14 ;  /* 0x0000000e0f31723e */ /* 0x000fe400000010ff */
[----:B------:R-:W-:Y:S01]  /*33a0*/  F2FP.BF16.F32.PACK_AB R51, R19, R18 ;  /* 0x000000121333723e */ /* 0x000fe200000010ff */
[----:B------:R-:W-:Y:S04]  /*33b0*/  LDS.128 R12, [R9+0x2210] ;  /* 0x00221000090c7984 */ /* 0x000fe80000000c00 */
[----:B------:R-:W2:Y:S04]  /*33c0*/  LDS.128 R16, [R9+0x2200] ;  /* 0x0022000009107984 */ /* 0x000ea80000000c00 */
[----:B------:R3:W-:Y:S01]  /*33d0*/  @P5 STG.E.128 desc[UR22][R4.64], R48 ;  /* 0x0000003004005986 */ /* 0x0007e2000c101d16 */
[----:B------:R-:W-:-:S02]  /*33e0*/  ISETP.NE.AND P5, PT, R0, RZ, PT ;  /* 0x000000ff0000720c */ /* 0x000fc40003fa5270 */
[C---:B------:R-:W-:Y:S01]  /*33f0*/  PRMT R0, R76.reuse, 0x7632, R0 ;  /* 0x000076324c007816 */ /* 0x040fe20000000000 */
[----:B------:R-:W-:Y:S01]  /*3400*/  IMAD.U32 R11, R76, 0x10000, RZ ;  /* 0x000100004c0b7824 */ /* 0x000fe200078e00ff */
[----:B------:R-:W-:-:S03]  /*3410*/  PRMT R7, R78, 0x7632, R7 ;  /* 0x000076324e077816 */ /* 0x000fc60000000007 */
[----:B---3--:R-:W-:Y:S02]  /*3420*/  IMAD.U32 R48, R0, 0x10000, RZ ;  /* 0x0001000000307824 */ /* 0x008fe400078e00ff */
[----:B-1----:R-:W-:Y:S02]  /*3430*/  FADD R0, R20, R11 ;  /* 0x0000000b14007221 */ /* 0x002fe40000000000 */
[----:B------:R-:W-:Y:S02]  /*3440*/  FADD R11, R21, R48 ;  /* 0x00000030150b7221 */ /* 0x000fe40000000000 */
[----:B------:R-:W1:Y:S01]  /*3450*/  LDS.128 R48, [R9+0x3300] ;  /* 0x0033000009307984 */ /* 0x000e620000000c00 */
[----:B------:R-:W-:Y:S01]  /*3460*/  PRMT R4, R79, 0x7632, R4 ;  /* 0x000076324f047816 */ /* 0x000fe20000000004 */
[----:B------:R-:W-:Y:S01]  /*3470*/  IMAD.U32 R55, R78, 0x10000, RZ ;  /* 0x000100004e377824 */ /* 0x000fe200078e00ff */
[----:B------:R-:W-:Y:S01]  /*3480*/  PRMT R6, R77, 0x7632, R6 ;  /* 0x000076324d067816 */ /* 0x000fe20000000006 */
[----:B------:R-:W-:-:S02]  /*3490*/  IMAD.U32 R20, R7, 0x10000, RZ ;  /* 0x0001000007147824 */ /* 0x000fc400078e00ff */
[----:B------:R-:W-:Y:S02]  /*34a0*/  IMAD.U32 R4, R4, 0x10000, RZ ;  /* 0x0001000004047824 */ /* 0x000fe400078e00ff */
[----:B------:R-:W-:Y:S01]  /*34b0*/  FADD R52, R56, R55 ;  /* 0x0000003738347221 */ /* 0x000fe20000000000 */
[----:B------:R-:W-:Y:S02]  /*34c0*/  IMAD.U32 R77, R77, 0x10000, RZ ;  /* 0x000100004d4d7824 */ /* 0x000fe400078e00ff */
[----:B------:R-:W-:Y:S01]  /*34d0*/  FADD R55, R57, R20 ;  /* 0x0000001439377221 */ /* 0x000fe20000000000 */
[----:B------:R-:W-:Y:S02]  /*34e0*/  IMAD.U32 R6, R6, 0x10000, RZ ;  /* 0x0001000006067824 */ /* 0x000fe400078e00ff */
[--C-:B------:R-:W-:Y:S01]  /*34f0*/  FADD R57, R59, R4.reuse ;  /* 0x000000043b397221 */ /* 0x100fe20000000000 */
[----:B----4-:R-:W-:Y:S01]  /*3500*/  PRMT R4, R44, 0x7632, R4 ;  /* 0x000076322c047816 */ /* 0x010fe20000000004 */
[----:B------:R-:W-:Y:S01]  /*3510*/  FADD R10, R22, R77 ;  /* 0x0000004d160a7221 */ /* 0x000fe20000000000 */
[----:B------:R-:W-:Y:S01]  /*3520*/  FADD R53, R23, R6 ;  /* 0x0000000617357221 */ /* 0x000fe20000000000 */
[C---:B------:R-:W-:Y:S01]  /*3530*/  PRMT R5, R45.reuse, 0x7632, R5 ;  /* 0x000076322d057816 */ /* 0x040fe20000000005 */
[----:B------:R-:W3:Y:S01]  /*3540*/  LDS.128 R20, [R9+0x3310] ;  /* 0x0033100009147984 */ /* 0x000ee20000000c00 */
[----:B------:R-:W-:Y:S01]  /*3550*/  IMAD.U32 R7, R44, 0x10000, RZ ;  /* 0x000100002c077824 */ /* 0x000fe200078e00ff */
[----:B------:R-:W-:Y:S01]  /*3560*/  PRMT R56, R46, 0x7632, R56 ;  /* 0x000076322e387816 */ /* 0x000fe20000000038 */
[----:B------:R-:W-:-:S02]  /*3570*/  IMAD.U32 R45, R45, 0x10000, RZ ;  /* 0x000100002d2d7824 */ /* 0x000fc400078e00ff */
[----:B------:R-:W-:Y:S02]  /*3580*/  IMAD.U32 R4, R4, 0x10000, RZ ;  /* 0x0001000004047824 */ /* 0x000fe400078e00ff */
[----:B--2---:R-:W-:Y:S01]  /*3590*/  FADD R44, R16, R7 ;  /* 0x00000007102c7221 */ /* 0x004fe20000000000 */
[----:B------:R-:W-:Y:S01]  /*35a0*/  IMAD.U32 R59, R46, 0x10000, RZ ;  /* 0x000100002e3b7824 */ /* 0x000fe200078e00ff */
[C---:B------:R-:W-:Y:S01]  /*35b0*/  PRMT R46, R47.reuse, 0x7632, R46 ;  /* 0x000076322f2e7816 */ /* 0x040fe2000000002e */
[----:B------:R-:W-:Y:S02]  /*35c0*/  IMAD.U32 R61, R47, 0x10000, RZ ;  /* 0x000100002f3d7824 */ /* 0x000fe400078e00ff */
[----:B------:R-:W-:Y:S01]  /*35d0*/  FADD R45, R18, R45 ;  /* 0x0000002d122d7221 */ /* 0x000fe20000000000 */
[----:B------:R-:W-:Y:S02]  /*35e0*/  IMAD.U32 R16, R5, 0x10000, RZ ;  /* 0x0001000005107824 */ /* 0x000fe400078e00ff */
[----:B------:R-:W-:Y:S01]  /*35f0*/  FADD R47, R17, R4 ;  /* 0x00000004112f7221 */ /* 0x000fe20000000000 */
[----:B------:R-:W-:Y:S01]  /*3600*/  IMAD.U32 R18, R56, 0x10000, RZ ;  /* 0x0001000038127824 */ /* 0x000fe200078e00ff */
[----:B------:R-:W2:Y:S01]  /*3610*/  LDS.128 R4, [R9+0x4400] ;  /* 0x0044000009047984 */ /* 0x000ea20000000c00 */
[----:B------:R-:W-:-:S02]  /*3620*/  IMAD.U32 R79, R79, 0x10000, RZ ;  /* 0x000100004f4f7824 */ /* 0x000fc400078e00ff */
[----:B------:R-:W-:Y:S01]  /*3630*/  FADD R56, R12, R59 ;  /* 0x0000003b0c387221 */ /* 0x000fe20000000000 */
[----:B------:R-:W-:Y:S02]  /*3640*/  IMAD.U32 R60, R46, 0x10000, RZ ;  /* 0x000100002e3c7824 */ /* 0x000fe400078e00ff */
[----:B------:R-:W-:Y:S01]  /*3650*/  FADD R46, R19, R16 ;  /* 0x00000010132e7221 */ /* 0x000fe20000000000 */
[----:B------:R-:W-:Y:S01]  /*3660*/  FADD R59, R13, R18 ;  /* 0x000000120d3b7221 */ /* 0x000fe20000000000 */
[----:B------:R-:W-:Y:S01]  /*3670*/  PRMT R12, R40, 0x7632, R12 ;  /* 0x00007632280c7816 */ /* 0x000fe2000000000c */
[----:B------:R-:W4:Y:S01]  /*3680*/  LDS.128 R16, [R9+0x4410] ;  /* 0x0044100009107984 */ /* 0x000f220000000c00 */
[----:B------:R-:W-:Y:S01]  /*3690*/  FADD R54, R58, R79 ;  /* 0x0000004f3a367221 */ /* 0x000fe20000000000 */
[----:B------:R-:W-:Y:S01]  /*36a0*/  FADD R58, R14, R61 ;  /* 0x0000003d0e3a7221 */ /* 0x000fe20000000000 */
[----:B------:R-:W-:Y:S01]  /*36b0*/  FADD R61, R15, R60 ;  /* 0x0000003c0f3d7221 */ /* 0x000fe20000000000 */
[----:B------:R-:W-:Y:S01]  /*36c0*/  IMAD.U32 R15, R40, 0x10000, RZ ;  /* 0x00010000280f7824 */ /* 0x000fe200078e00ff */
[----:B------:R-:W-:Y:S01]  /*36d0*/  PRMT R13, R41, 0x7632, R13 ;  /* 0x00007632290d7816 */ /* 0x000fe2000000000d */
[----:B------:R-:W-:Y:S01]  /*36e0*/  IMAD.U32 R12, R12, 0x10000, RZ ;  /* 0x000100000c0c7824 */ /* 0x000fe200078e00ff */
[C---:B------:R-:W-:Y:S01]  /*36f0*/  PRMT R40, R42.reuse, 0x7632, R40 ;  /* 0x000076322a287816 */ /* 0x040fe20000000028 */
[----:B------:R-:W-:-:S02]  /*3700*/  IMAD.U32 R65, R42, 0x10000, RZ ;  /* 0x000100002a417824 */ /* 0x000fc400078e00ff */
[----:B-1----:R-:W-:Y:S01]  /*3710*/  FADD R48, R48, R15 ;  /* 0x0000000f30307221 */ /* 0x002fe20000000000 */
[----:B------:R-:W-:Y:S02]  /*3720*/  IMAD.U32 R42, R13, 0x10000, RZ ;  /* 0x000100000d2a7824 */ /* 0x000fe400078e00ff */
[----:B------:R-:W-:Y:S02]  /*3730*/  FADD R49, R49, R12 ;  /* 0x0000000c31317221 */ /* 0x000fe40000000000 */
[----:B------:R-:W1:Y:S01]  /*3740*/  LDS.128 R12, [R9+0x5500] ;  /* 0x00550000090c7984 */ /* 0x000e620000000c00 */
[----:B------:R-:W-:Y:S01]  /*3750*/  IMAD.U32 R63, R41, 0x10000, RZ ;  /* 0x00010000293f7824 */ /* 0x000fe200078e00ff */
[C---:B------:R-:W-:Y:S01]  /*3760*/  PRMT R41, R43.reuse, 0x7632, R41 ;  /* 0x000076322b297816 */ /* 0x040fe20000000029 */
[----:B------:R-:W-:Y:S02]  /*3770*/  IMAD.U32 R43, R43, 0x10000, RZ ;  /* 0x000100002b2b7824 */ /* 0x000fe400078e00ff */
[----:B------:R-:W-:-:S02]  /*3780*/  IMAD.U32 R60, R40, 0x10000, RZ ;  /* 0x00010000283c7824 */ /* 0x000fc400078e00ff */
[----:B------:R-:W-:Y:S02]  /*3790*/  IMAD.U32 R62, R41, 0x10000, RZ ;  /* 0x00010000293e7824 */ /* 0x000fe400078e00ff */
[----:B---3--:R-:W-:Y:S01]  /*37a0*/  FADD R41, R22, R43 ;  /* 0x0000002b16297221 */ /* 0x008fe20000000000 */
[----:B------:R-:W-:Y:S01]  /*37b0*/  FADD R50, R50, R63 ;  /* 0x0000003f32327221 */ /* 0x000fe20000000000 */
[--C-:B------:R-:W-:Y:S01]  /*37c0*/  FADD R43, R21, R60.reuse ;  /* 0x0000003c152b7221 */ /* 0x100fe20000000000 */
[C---:B------:R-:W-:Y:S01]  /*37d0*/  PRMT R60, R36.reuse, 0x7632, R60 ;  /* 0x00007632243c7816 */ /* 0x040fe2000000003c */
[----:B------:R-:W-:Y:S02]  /*37e0*/  IMAD.U32 R63, R36, 0x10000, RZ ;  /* 0x00010000243f7824 */ /* 0x000fe400078e00ff */
[----:B------:R-:W-:Y:S01]  /*37f0*/  FADD R51, R51, R42 ;  /* 0x0000002a33337221 */ /* 0x000fe20000000000 */
[----:B------:R-:W-:Y:S01]  /*3800*/  PRMT R36, R37, 0x7632, R36 ;  /* 0x0000763225247816 */ /* 0x000fe20000000024 */
[----:B------:R-:W-:Y:S01]  /*3810*/  FADD R40, R20, R65 ;  /* 0x0000004114287221 */ /* 0x000fe20000000000 */
[----:B------:R-:W-:Y:S01]  /*3820*/  FADD R42, R23, R62 ;  /* 0x0000003e172a7221 */ /* 0x000fe20000000000 */
[----:B------:R-:W-:Y:S01]  /*3830*/  IMAD.U32 R37, R37, 0x10000, RZ ;  /* 0x0001000025257824 */ /* 0x000fe200078e00ff */
[C---:B------:R-:W-:Y:S01]  /*3840*/  PRMT R64, R38.reuse, 0x7632, R64 ;  /* 0x0000763226407816 */ /* 0x040fe20000000040 */
[----:B------:R-:W3:Y:S01]  /*3850*/  LDS.128 R20, [R9+0x5510] ;  /* 0x0055100009147984 */ /* 0x000ee20000000c00 */
[----:B------:R-:W-:-:S02]  /*3860*/  IMAD.U32 R67, R38, 0x10000, RZ ;  /* 0x0001000026437824 */ /* 0x000fc400078e00ff */
[----:B--2---:R-:W-:Y:S01]  /*3870*/  FADD R62, R6, R37 ;  /* 0x00000025063e7221 */ /* 0x004fe20000000000 */
[----:B------:R-:W-:Y:S02]  /*3880*/  IMAD.U32 R38, R60, 0x10000, RZ ;  /* 0x000100003c267824 */ /* 0x000fe400078e00ff */
[----:B------:R-:W-:Y:S01]  /*3890*/  FADD R60, R4, R63 ;  /* 0x0000003f043c7221 */ /* 0x000fe20000000000 */
[C---:B------:R-:W-:Y:S01]  /*38a0*/  PRMT R66, R39.reuse, 0x7632, R66 ;  /* 0x0000763227427816 */ /* 0x040fe20000000042 */
[----:B------:R-:W-:Y:S02]  /*38b0*/  IMAD.U32 R4, R36, 0x10000, RZ ;  /* 0x0001000024047824 */ /* 0x000fe400078e00ff */
[----:B------:R-:W-:Y:S02]  /*38c0*/  IMAD.U32 R6, R64, 0x10000, RZ ;  /* 0x0001000040067824 */ /* 0x000fe400078e00ff */
[----:B----4-:R-:W-:Y:S01]  /*38d0*/  FADD R64, R16, R67 ;  /* 0x0000004310407221 */ /* 0x010fe20000000000 */
[----:B------:R-:W-:-:S02]  /*38e0*/  IMAD.U32 R69, R39, 0x10000, RZ ;  /* 0x0001000027457824 */ /* 0x000fc400078e00ff */
[----:B------:R-:W-:Y:S01]  /*38f0*/  FADD R63, R5, R38 ;  /* 0x00000026053f7221 */ /* 0x000fe20000000000 */
[----:B------:R-:W-:Y:S01]  /*3900*/  FADD R65, R7, R4 ;  /* 0x0000000407417221 */ /* 0x000fe20000000000 */
[----:B------:R-:W-:Y:S02]  /*3910*/  IMAD.U32 R68, R66, 0x10000, RZ ;  /* 0x0001000042447824 */ /* 0x000fe400078e00ff */
[----:B------:R-:W-:Y:S01]  /*3920*/  FADD R67, R17, R6 ;  /* 0x0000000611437221 */ /* 0x000fe20000000000 */
[----:B------:R-:W2:Y:S01]  /*3930*/  LDS.128 R36, [R9+0x6600] ;  /* 0x0066000009247984 */ /* 0x000ea20000000c00 */
[----:B------:R-:W-:-:S03]  /*3940*/  FADD R66, R18, R69 ;  /* 0x0000004512427221 */ /* 0x000fc60000000000 */
[----:B------:R-:W4:Y:S01]  /*3950*/  LDS.128 R4, [R9+0x6610] ;  /* 0x0066100009047984 */ /* 0x000f220000000c00 */
[----:B------:R-:W-:Y:S01]  /*3960*/  FADD R69, R19, R68 ;  /* 0x0000004413457221 */ /* 0x000fe20000000000 */
[C---:B------:R-:W-:Y:S01]  /*3970*/  PRMT R16, R32.reuse, 0x7632, R16 ;  /* 0x0000763220107816 */ /* 0x040fe20000000010 */
[----:B------:R-:W-:Y:S01]  /*3980*/  IMAD.U32 R19, R32, 0x10000, RZ ;  /* 0x0001000020137824 */ /* 0x000fe200078e00ff */
[C---:B------:R-:W-:Y:S01]  /*3990*/  PRMT R17, R33.reuse, 0x7632, R17 ;  /* 0x0000763221117816 */ /* 0x040fe20000000011 */
[C---:B------:R-:W-:Y:S01]  /*39a0*/  IMAD.U32 R73, R34.reuse, 0x10000, RZ ;  /* 0x0001000022497824 */ /* 0x040fe200078e00ff */
[----:B------:R-:W-:Y:S01]  /*39b0*/  PRMT R32, R34, 0x7632, R32 ;  /* 0x0000763222207816 */ /* 0x000fe20000000020 */
[----:B------:R-:W-:Y:S02]  /*39c0*/  IMAD.U32 R71, R33, 0x10000, RZ ;  /* 0x0001000021477824 */ /* 0x000fe400078e00ff */
[----:B-1----:R-:W-:Y:S01]  /*39d0*/  FADD R70, R12, R19 ;  /* 0x000000130c467221 */ /* 0x002fe20000000000 */
[----:B------:R-:W-:-:S02]  /*39e0*/  IMAD.U32 R34, R16, 0x10000, RZ ;  /* 0x0001000010227824 */ /* 0x000fc400078e00ff */
[----:B------:R-:W-:Y:S02]  /*39f0*/  IMAD.U32 R68, R17, 0x10000, RZ ;  /* 0x0001000011447824 */ /* 0x000fe400078e00ff */
[----:B------:R-:W1:Y:S01]  /*3a00*/  LDS.128 R16, [R9+0x7700] ;  /* 0x0077000009107984 */ /* 0x000e620000000c00 */
[----:B------:R-:W-:Y:S01]  /*3a10*/  FADD R72, R14, R71 ;  /* 0x000000470e487221 */ /* 0x000fe20000000000 */
[----:B------:R-:W-:Y:S01]  /*3a20*/  FADD R71, R13, R34 ;  /* 0x000000220d477221 */ /* 0x000fe20000000000 */
[----:B------:R-:W-:Y:S02]  /*3a30*/  FADD R75, R15, R68 ;  /* 0x000000440f4b7221 */ /* 0x000fe40000000000 */
[----:B------:R5:W1:Y:S01]  /*3a40*/  LDS.128 R12, [R9+0x7710] ;  /* 0x00771000090c7984 */ /* 0x000a620000000c00 */
[C---:B------:R-:W-:Y:S01]  /*3a50*/  PRMT R33, R35.reuse, 0x7632, R33 ;  /* 0x0000763223217816 */ /* 0x040fe20000000021 */
[----:B------:R-:W-:Y:S02]  /*3a60*/  IMAD.U32 R35, R35, 0x10000, RZ ;  /* 0x0001000023237824 */ /* 0x000fe400078e00ff */
[----:B---3--:R-:W-:Y:S01]  /*3a70*/  FADD R73, R20, R73 ;  /* 0x0000004914497221 */ /* 0x008fe20000000000 */
[----:B------:R-:W-:Y:S01]  /*3a80*/  PRMT R20, R24, 0x7632, R20 ;  /* 0x0000763218147816 */ /* 0x000fe20000000014 */
[----:B------:R-:W-:-:S02]  /*3a90*/  IMAD.U32 R34, R33, 0x10000, RZ ;  /* 0x0001000021227824 */ /* 0x000fc400078e00ff */
[----:B------:R-:W-:Y:S01]  /*3aa0*/  FADD R68, R22, R35 ;  /* 0x0000002316447221 */ /* 0x000fe20000000000 */
[----:B------:R-:W-:Y:S02]  /*3ab0*/  IMAD.U32 R35, R26, 0x10000, RZ ;  /* 0x000100001a237824 */ /* 0x000fe400078e00ff */
[----:B------:R-:W-:Y:S01]  /*3ac0*/  FADD R77, R23, R34 ;  /* 0x00000022174d7221 */ /* 0x000fe20000000000 */
[C---:B------:R-:W-:Y:S01]  /*3ad0*/  PRMT R23, R27.reuse, 0x7632, R23 ;  /* 0x000076321b177816 */ /* 0x040fe20000000017 */
[----:B------:R-:W-:Y:S01]  /*3ae0*/  IMAD.U32 R20, R20, 0x10000, RZ ;  /* 0x0001000014147824 */ /* 0x000fe200078e00ff */
[----:B------:R-:W-:Y:S01]  /*3af0*/  PRMT R22, R26, 0x7632, R22 ;  /* 0x000076321a167816 */ /* 0x000fe20000000016 */
[----:B------:R-:W-:Y:S02]  /*3b00*/  IMAD.U32 R32, R32, 0x10000, RZ ;  /* 0x0001000020207824 */ /* 0x000fe400078e00ff */
[----:B------:R-:W-:Y:S02]  /*3b10*/  IMAD.U32 R27, R27, 0x10000, RZ ;  /* 0x000100001b1b7824 */ /* 0x000fe400078e00ff */
[----:B--2---:R-:W-:Y:S01]  /*3b20*/  FADD R26, R37, R20 ;  /* 0x00000014251a7221 */ /* 0x004fe20000000000 */
[----:B------:R-:W-:-:S02]  /*3b30*/  IMAD.U32 R20, R23, 0x10000, RZ ;  /* 0x0001000017147824 */ /* 0x000fc400078e00ff */
[----:B----4-:R-:W-:Y:S01]  /*3b40*/  FADD R35, R4, R35 ;  /* 0x0000002304237221 */ /* 0x010fe20000000000 */
[----:B------:R-:W-:Y:S01]  /*3b50*/  PRMT R4, R28, 0x7632, R4 ;  /* 0x000076321c047816 */ /* 0x000fe20000000004 */
[----:B------:R-:W-:Y:S02]  /*3b60*/  IMAD.U32 R22, R22, 0x10000, RZ ;  /* 0x0001000016167824 */ /* 0x000fe400078e00ff */
[----:B------:R-:W-:Y:S01]  /*3b70*/  FADD R32, R21, R32 ;  /* 0x0000002015207221 */ /* 0x000fe20000000000 */
[----:B------:R-:W-:Y:S01]  /*3b80*/  FADD R20, R7, R20 ;  /* 0x0000001407147221 */ /* 0x000fe20000000000 */
[----:B------:R-:W-:Y:S01]  /*3b90*/  PRMT R21, R25, 0x7632, R21 ;  /* 0x0000763219157816 */ /* 0x000fe20000000015 */
[----:B------:R-:W-:Y:S01]  /*3ba0*/  FADD R27, R6, R27 ;  /* 0x0000001b061b7221 */ /* 0x000fe20000000000 */
[----:B------:R-:W-:Y:S01]  /*3bb0*/  FADD R22, R5, R22 ;  /* 0x0000001605167221 */ /* 0x000fe20000000000 */
[----:B------:R-:W-:Y:S01]  /*3bc0*/  PRMT R7, R31, 0x7632, R7 ;  /* 0x000076321f077816 */ /* 0x000fe20000000007 */
[----:B------:R-:W-:Y:S01]  /*3bd0*/  IMAD.U32 R4, R4, 0x10000, RZ ;  /* 0x0001000004047824 */ /* 0x000fe200078e00ff */
[----:B------:R-:W-:Y:S01]  /*3be0*/  PRMT R5, R29, 0x7632, R5 ;  /* 0x000076321d057816 */ /* 0x000fe20000000005 */
[----:B-----5:R-:W-:Y:S01]  /*3bf0*/  IMAD.U32 R9, R28, 0x10000, RZ ;  /* 0x000100001c097824 */ /* 0x020fe200078e00ff */
[----:B------:R-:W-:Y:S01]  /*3c00*/  PRMT R6, R30, 0x7632, R6 ;  /* 0x000076321e067816 */ /* 0x000fe20000000006 */
[----:B------:R-:W-:-:S02]  /*3c10*/  IMAD.U32 R33, R24, 0x10000, RZ ;  /* 0x0001000018217824 */ /* 0x000fc400078e00ff */
[----:B-1----:R-:W-:Y:S01]  /*3c20*/  FADD R28, R17, R4 ;  /* 0x00000004111c7221 */ /* 0x002fe20000000000 */
[----:B------:R-:W-:Y:S02]  /*3c30*/  IMAD.U32 R24, R21, 0x10000, RZ ;  /* 0x0001000015187824 */ /* 0x000fe400078e00ff */
[----:B------:R-:W-:Y:S01]  /*3c40*/  FADD R23, R16, R9 ;  /* 0x0000000910177221 */ /* 0x000fe20000000000 */
[----:B------:R-:W-:Y:S02]  /*3c50*/  IMAD.U32 R31, R31, 0x10000, RZ ;  /* 0x000100001f1f7824 */ /* 0x000fe400078e00ff */
[----:B------:R-:W-:Y:S01]  /*3c60*/  IMAD.U32 R4, R7, 0x10000, RZ ;  /* 0x0001000007047824 */ /* 0x000fe200078e00ff */
[----:B------:R-:W-:Y:S01]  /*3c70*/  ISETP.NE.AND P4, PT, R130, RZ, PT ;  /* 0x000000ff8200720c */ /* 0x000fe20003f85270 */
[----:B------:R-:W-:Y:S02]  /*3c80*/  IMAD.U32 R21, R30, 0x10000, RZ ;  /* 0x000100001e157824 */ /* 0x000fe400078e00ff */
[----:B------:R-:W-:-:S02]  /*3c90*/  IMAD.U32 R16, R5, 0x10000, RZ ;  /* 0x0001000005107824 */ /* 0x000fc400078e00ff */
[----:B------:R-:W-:Y:S02]  /*3ca0*/  IMAD.U32 R6, R6, 0x10000, RZ ;  /* 0x0001000006067824 */ /* 0x000fe400078e00ff */
[----:B------:R-:W-:Y:S01]  /*3cb0*/  FADD R33, R36, R33 ;  /* 0x0000002124217221 */ /* 0x000fe20000000000 */
[----:B------:R-:W-:Y:S02]  /*3cc0*/  VIADD R9, R8, 0x36000 ;  /* 0x0003600008097836 */ /* 0x000fe40000000000 */
[----:B------:R-:W-:Y:S01]  /*3cd0*/  FADD R36, R14, R31 ;  /* 0x0000001f0e247221 */ /* 0x000fe20000000000 */
[----:B------:R-:W-:Y:S01]  /*3ce0*/  FADD R37, R15, R4 ;  /* 0x000000040f257221 */ /* 0x000fe20000000000 */
[----:B------:R-:W-:Y:S02]  /*3cf0*/  IMAD.U32 R25, R25, 0x10000, RZ ;  /* 0x0001000019197824 */ /* 0x000fe400078e00ff */
[----:B------:R-:W-:Y:S01]  /*3d00*/  FADD R30, R19, R16 ;  /* 0x00000010131e7221 */ /* 0x000fe20000000000 */
[----:B------:R-:W-:Y:S01]  /*3d10*/  FADD R34, R12, R21 ;  /* 0x000000150c227221 */ /* 0x000fe20000000000 */
[----:B------:R-:W-:Y:S01]  /*3d20*/  FADD R31, R13, R6 ;  /* 0x000000060d1f7221 */ /* 0x000fe20000000000 */
[----:B------:R-:W-:Y:S01]  /*3d30*/  F2FP.BF16.F32.PACK_AB R4, R11, R0 ;  /* 0x000000000b04723e */ /* 0x000fe200000010ff */
[C---:B------:R-:W-:Y:S01]  /*3d40*/  VIADD R11, R8.reuse, 0x3c000 ;  /* 0x0003c000080b7836 */ /* 0x040fe20000000000 */
[----:B------:R-:W-:Y:S01]  /*3d50*/  F2FP.BF16.F32.PACK_AB R5, R53, R10 ;  /* 0x0000000a3505723e */ /* 0x000fe200000010ff */
[C---:B------:R-:W-:Y:S01]  /*3d60*/  VIADD R13, R8.reuse, 0x42000 ;  /* 0x00042000080d7836 */ /* 0x040fe20000000000 */
[----:B------:R-:W-:Y:S01]  /*3d70*/  F2FP.BF16.F32.PACK_AB R6, R55, R52 ;  /* 0x000000343706723e */ /* 0x000fe200000010ff */
[C---:B------:R-:W-:Y:S01]  /*3d80*/  VIADD R15, R8.reuse, 0x48000 ;  /* 0x00048000080f7836 */ /* 0x040fe20000000000 */
[----:B------:R-:W-:Y:S01]  /*3d90*/  F2FP.BF16.F32.PACK_AB R7, R57, R54 ;  /* 0x000000363907723e */ /* 0x000fe200000010ff */
[----:B------:R-:W-:-:S02]  /*3da0*/  VIADD R17, R8, 0x4e000 ;  /* 0x0004e00008117836 */ /* 0x000fc40000000000 */
[C---:B------:R-:W-:Y:S02]  /*3db0*/  VIADD R19, R8.reuse, 0x54000 ;  /* 0x0005400008137836 */ /* 0x040fe40000000000 */
[----:B------:R-:W-:Y:S02]  /*3dc0*/  VIADD R21, R8, 0x5a000 ;  /* 0x0005a00008157836 */ /* 0x000fe40000000000 */
[----:B------:R-:W-:-:S04]  /*3dd0*/  IMAD.WIDE R8, R9, 0x2, R2 ;  /* 0x0000000209087825 */ /* 0x000fc800078e0202 */
[----:B------:R-:W-:Y:S01]  /*3de0*/  FADD R25, R38, R25 ;  /* 0x0000001926197221 */ /* 0x000fe20000000000 */
[----:B------:R-:W-:Y:S01]  /*3df0*/  FADD R24, R39, R24 ;  /* 0x0000001827187221 */ /* 0x000fe20000000000 */
[----:B------:R-:W-:Y:S01]  /*3e00*/  F2FP.BF16.F32.PACK_AB R44, R47, R44 ;  /* 0x0000002c2f2c723e */ /* 0x000fe200000010ff */
[----:B------:R-:W-:Y:S01]  /*3e10*/  IMAD.U32 R29, R29, 0x10000, RZ ;  /* 0x000100001d1d7824 */ /* 0x000fe200078e00ff */
[----:B------:R-:W-:Y:S01]  /*3e20*/  F2FP.BF16.F32.PACK_AB R45, R46, R45 ;  /* 0x0000002d2e2d723e */ /* 0x000fe200000010ff */
[--C-:B------:R-:W-:Y:S01]  /*3e30*/  IMAD.WIDE R10, R11, 0x2, R2.reuse ;  /* 0x000000020b0a7825 */ /* 0x100fe200078e0202 */
[----:B------:R-:W-:Y:S02]  /*3e40*/  F2FP.BF16.F32.PACK_AB R48, R49, R48 ;  /* 0x000000303130723e */ /* 0x000fe400000010ff */
[----:B------:R-:W-:Y:S01]  /*3e50*/  F2FP.BF16.F32.PACK_AB R46, R59, R56 ;  /* 0x000000383b2e723e */ /* 0x000fe200000010ff */
[----:B------:R-:W-:Y:S01]  /*3e60*/  IMAD.WIDE R12, R13, 0x2, R2 ;  /* 0x000000020d0c7825 */ /* 0x000fe200078e0202 */
[----:B------:R-:W-:-:S02]  /*3e70*/  F2FP.BF16.F32.PACK_AB R47, R61, R58 ;  /* 0x0000003a3d2f723e */ /* 0x000fc400000010ff */
[----:B------:R-:W-:Y:S01]  /*3e80*/  F2FP.BF16.F32.PACK_AB R49, R51, R50 ;  /* 0x000000323331723e */ /* 0x000fe200000010ff */
[----:B------:R-:W-:Y:S01]  /*3e90*/  IMAD.WIDE R14, R15, 0x2, R2 ;  /* 0x000000020f0e7825 */ /* 0x000fe200078e0202 */
[----:B------:R-:W-:Y:S01]  /*3ea0*/  F2FP.BF16.F32.PACK_AB R50, R43, R40 ;  /* 0x000000282b32723e */ /* 0x000fe200000010ff */
[----:B------:R1:W-:Y:S01]  /*3eb0*/  @P5 STG.E.128 desc[UR22][R8.64], R4 ;  /* 0x0000000408005986 */ /* 0x0003e2000c101d16 */
[----:B------:R-:W-:Y:S02]  /*3ec0*/  F2FP.BF16.F32.PACK_AB R51, R42, R41 ;  /* 0x000000292a33723e */ /* 0x000fe400000010ff */
[----:B------:R-:W-:Y:S02]  /*3ed0*/  F2FP.BF16.F32.PACK_AB R60, R63, R60 ;  /* 0x0000003c3f3c723e */ /* 0x000fe400000010ff */
[----:B------:R-:W-:Y:S01]  /*3ee0*/  F2FP.BF16.F32.PACK_AB R61, R65, R62 ;  /* 0x0000003e413d723e */ /* 0x000fe200000010ff */
[----:B------:R-:W-:Y:S01]  /*3ef0*/  FADD R29, R18, R29 ;  /* 0x0000001d121d7221 */ /* 0x000fe20000000000 */
[----:B------:R-:W-:Y:S01]  /*3f00*/  F2FP.BF16.F32.PACK_AB R62, R67, R64 ;  /* 0x00000040433e723e */ /* 0x000fe200000010ff */
[--C-:B------:R-:W-:Y:S01]  /*3f10*/  IMAD.WIDE R16, R17, 0x2, R2.reuse ;  /* 0x0000000211107825 */ /* 0x100fe200078e0202 */
[----:B------:R-:W-:Y:S01]  /*3f20*/  F2FP.BF16.F32.PACK_AB R63, R69, R66 ;  /* 0x00000042453f723e */ /* 0x000fe200000010ff */
[----:B------:R2:W-:Y:S01]  /*3f30*/  @P4 STG.E.128 desc[UR22][R10.64], R44 ;  /* 0x0000002c0a004986 */ /* 0x0005e2000c101d16 */
[----:B------:R-:W-:Y:S01]  /*3f40*/  F2FP.BF16.F32.PACK_AB R40, R26, R33 ;  /* 0x000000211a28723e */ /* 0x000fe200000010ff */
[----:B------:R-:W-:Y:S01]  /*3f50*/  IMAD.WIDE R18, R19, 0x2, R2 ;  /* 0x0000000213127825 */ /* 0x000fe200078e0202 */
[----:B------:R-:W-:-:S02]  /*3f60*/  F2FP.BF16.F32.PACK_AB R41, R24, R25 ;  /* 0x000000191829723e */ /* 0x000fc400000010ff */
[----:B------:R-:W-:Y:S02]  /*3f70*/  F2FP.BF16.F32.PACK_AB R42, R22, R35 ;  /* 0x00000023162a723e */ /* 0x000fe400000010ff */
[----:B------:R-:W-:Y:S02]  /*3f80*/  F2FP.BF16.F32.PACK_AB R43, R20, R27 ;  /* 0x0000001b142b723e */ /* 0x000fe400000010ff */
[----:B-1----:R-:W-:Y:S02]  /*3f90*/  F2FP.BF16.F32.PACK_AB R4, R71, R70 ;  /* 0x000000464704723e */ /* 0x002fe400000010ff */
[----:B------:R-:W-:Y:S02]  /*3fa0*/  F2FP.BF16.F32.PACK_AB R5, R75, R72 ;  /* 0x000000484b05723e */ /* 0x000fe400000010ff */
[----:B------:R-:W-:Y:S02]  /*3fb0*/  F2FP.BF16.F32.PACK_AB R6, R32, R73 ;  /* 0x000000492006723e */ /* 0x000fe400000010ff */
[----:B------:R-:W-:Y:S01]  /*3fc0*/  F2FP.BF16.F32.PACK_AB R7, R77, R68 ;  /* 0x000000444d07723e */ /* 0x000fe200000010ff */
[----:B------:R2:W-:Y:S01]  /*3fd0*/  @P3 STG.E.128 desc[UR22][R12.64], R48 ;  /* 0x000000300c003986 */ /* 0x0005e2000c101d16 */
[----:B------:R-:W-:-:S03]  /*3fe0*/  F2FP.BF16.F32.PACK_AB R29, R30, R29 ;  /* 0x0000001d1e1d723e */ /* 0x000fc600000010ff */
[----:B------:R2:W-:Y:S01]  /*3ff0*/  @P2 STG.E.128 desc[UR22][R14.64], R60 ;  /* 0x0000003c0e002986 */ /* 0x0005e2000c101d16 */
[----:B------:R-:W-:-:S03]  /*4000*/  F2FP.BF16.F32.PACK_AB R30, R31, R34 ;  /* 0x000000221f1e723e */ /* 0x000fc600000010ff */
[----:B------:R2:W-:Y:S01]  /*4010*/  @P1 STG.E.128 desc[UR22][R16.64], R4 ;  /* 0x0000000410001986 */ /* 0x0005e2000c101d16 */
[----:B------:R-:W-:-:S03]  /*4020*/  IMAD.WIDE R2, R21, 0x2, R2 ;  /* 0x0000000215027825 */ /* 0x000fc600078e0202 */
[----:B------:R2:W-:Y:S01]  /*4030*/  @P0 STG.E.128 desc[UR22][R18.64], R40 ;  /* 0x0000002812000986 */ /* 0x0005e2000c101d16 */
[----:B------:R-:W-:Y:S02]  /*4040*/  F2FP.BF16.F32.PACK_AB R28, R28, R23 ;  /* 0x000000171c1c723e */ /* 0x000fe400000010ff */
[----:B------:R-:W-:Y:S01]  /*4050*/  F2FP.BF16.F32.PACK_AB R31, R37, R36 ;  /* 0x00000024251f723e */ /* 0x000fe200000010ff */
[----:B------:R-:W-:Y:S06]  /*4060*/  @!P6 EXIT ;  /* 0x000000000000e94d */ /* 0x000fec0003800000 */
[----:B------:R-:W-:Y:S01]  /*4070*/  STG.E.128 desc[UR22][R2.64], R28 ;  /* 0x0000001c02007986 */ /* 0x000fe2000c101d16 */
[----:B------:R-:W-:Y:S05]  /*4080*/  EXIT ;  /* 0x000000000000794d */ /* 0x000fea0003800000 */
.L_x_1:
[----:B------:R-:W-:-:S00]  /*4090*/  BRA `(.L_x_1) ;  /* 0xfffffffc00fc7947 */ /* 0x000fc0000383ffff */
[----:B------:R-:W-:-:S00]  /*40a0*/  NOP ;  /* 0x0000000000007918 */ /* 0x000fc00000000000 */
        /* <DEDUP_REMOVED lines=13> */
.L_x_2:


//--------------------- .nv.shared.triton_mm      --------------------------
	.section	.nv.shared.triton_mm,"aw",@nobits
	.sectionflags	@""
	.align	16
	.zero		1024


//--------------------- .nv.constant0.triton_mm   --------------------------
	.section	.nv.constant0.triton_mm,"a",@progbits
	.sectionflags	@""
	.align	4
.nv.constant0.triton_mm:
	.zero		564
